//
// Generated by NVIDIA NVVM Compiler
//
// Compiler Build ID: CL-36424714
// Cuda compilation tools, release 13.0, V13.0.88
// Based on NVVM 20.0.0
//

.version 9.0
.target sm_100
.address_size 64

	// .globl	_Z9FixUpScanPjS_j
.extern .shared .align 16 .b8 Tmp[];

.visible .entry _Z9FixUpScanPjS_j(
	.param .u64 .ptr .align 1 _Z9FixUpScanPjS_j_param_0,
	.param .u64 .ptr .align 1 _Z9FixUpScanPjS_j_param_1,
	.param .u32 _Z9FixUpScanPjS_j_param_2
)
{
	.reg .pred 	%p<6>;
	.reg .b32 	%r<29>;
	.reg .b64 	%rd<9>;

	ld.param.u64 	%rd5, [_Z9FixUpScanPjS_j_param_0];
	ld.param.u64 	%rd6, [_Z9FixUpScanPjS_j_param_1];
	ld.param.u32 	%r14, [_Z9FixUpScanPjS_j_param_2];
	mov.u32 	%r1, %ctaid.x;
	mov.u32 	%r2, %ntid.x;
	mul.lo.s32 	%r15, %r1, %r2;
	shl.b32 	%r27, %r15, 1;
	setp.ge.u32 	%p1, %r27, %r14;
	@%p1 bra 	$L__BB0_8;
	mov.u32 	%r17, %tid.x;
	mov.u32 	%r4, %nctaid.x;
	add.s32 	%r18, %r14, 1023;
	shr.u32 	%r5, %r18, 10;
	shl.b32 	%r6, %r17, 1;
	mul.lo.s32 	%r19, %r2, %r4;
	shl.b32 	%r7, %r19, 1;
	cvta.to.global.u64 	%rd1, %rd6;
	cvta.to.global.u64 	%rd2, %rd5;
	mov.b32 	%r28, 0;
$L__BB0_2:
	mad.lo.s32 	%r10, %r28, %r4, %r1;
	setp.ge.u32 	%p2, %r10, %r5;
	@%p2 bra 	$L__BB0_7;
	add.s32 	%r11, %r27, %r6;
	setp.ge.u32 	%p3, %r11, %r14;
	mul.wide.u32 	%rd7, %r10, 4;
	add.s64 	%rd3, %rd1, %rd7;
	mul.wide.s32 	%rd8, %r11, 4;
	add.s64 	%rd4, %rd2, %rd8;
	@%p3 bra 	$L__BB0_5;
	ld.global.u32 	%r20, [%rd3];
	ld.global.u32 	%r21, [%rd4];
	add.s32 	%r22, %r21, %r20;
	st.global.u32 	[%rd4], %r22;
$L__BB0_5:
	add.s32 	%r23, %r11, 1;
	setp.ge.u32 	%p4, %r23, %r14;
	@%p4 bra 	$L__BB0_7;
	ld.global.u32 	%r24, [%rd3];
	ld.global.u32 	%r25, [%rd4+4];
	add.s32 	%r26, %r25, %r24;
	st.global.u32 	[%rd4+4], %r26;
$L__BB0_7:
	add.s32 	%r28, %r28, 1;
	add.s32 	%r27, %r27, %r7;
	setp.lt.u32 	%p5, %r27, %r14;
	@%p5 bra 	$L__BB0_2;
$L__BB0_8:
	ret;

}
	// .globl	_Z12GetDiff_N_SnPhPjS0_i
.visible .entry _Z12GetDiff_N_SnPhPjS0_i(
	.param .u64 .ptr .align 1 _Z12GetDiff_N_SnPhPjS0_i_param_0,
	.param .u64 .ptr .align 1 _Z12GetDiff_N_SnPhPjS0_i_param_1,
	.param .u64 .ptr .align 1 _Z12GetDiff_N_SnPhPjS0_i_param_2,
	.param .u32 _Z12GetDiff_N_SnPhPjS0_i_param_3
)
{
	.reg .pred 	%p<2>;
	.reg .b16 	%rs<2>;
	.reg .b32 	%r<5>;
	.reg .b64 	%rd<11>;

	ld.param.u64 	%rd2, [_Z12GetDiff_N_SnPhPjS0_i_param_0];
	ld.param.u64 	%rd3, [_Z12GetDiff_N_SnPhPjS0_i_param_1];
	ld.param.u64 	%rd4, [_Z12GetDiff_N_SnPhPjS0_i_param_2];
	ld.param.u32 	%r2, [_Z12GetDiff_N_SnPhPjS0_i_param_3];
	cvta.to.global.u64 	%rd5, %rd2;
	cvta.to.global.u64 	%rd1, %rd4;
	cvta.to.global.u64 	%rd6, %rd3;
	cvt.s64.s32 	%rd7, %r2;
	mul.wide.s32 	%rd8, %r2, 4;
	add.s64 	%rd9, %rd6, %rd8;
	ld.global.u32 	%r3, [%rd9+-4];
	sub.s32 	%r1, %r2, %r3;
	st.global.u32 	[%rd1], %r1;
	add.s64 	%rd10, %rd5, %rd7;
	ld.global.u8 	%rs1, [%rd10+-1];
	setp.ne.s16 	%p1, %rs1, 1;
	@%p1 bra 	$L__BB1_2;
	add.s32 	%r4, %r1, -1;
	st.global.u32 	[%rd1], %r4;
$L__BB1_2:
	ret;

}
	// .globl	_Z4SortPjS_S_PhS_i
.visible .entry _Z4SortPjS_S_PhS_i(
	.param .u64 .ptr .align 1 _Z4SortPjS_S_PhS_i_param_0,
	.param .u64 .ptr .align 1 _Z4SortPjS_S_PhS_i_param_1,
	.param .u64 .ptr .align 1 _Z4SortPjS_S_PhS_i_param_2,
	.param .u64 .ptr .align 1 _Z4SortPjS_S_PhS_i_param_3,
	.param .u64 .ptr .align 1 _Z4SortPjS_S_PhS_i_param_4,
	.param .u32 _Z4SortPjS_S_PhS_i_param_5
)
{
	.reg .pred 	%p<4>;
	.reg .b16 	%rs<2>;
	.reg .b32 	%r<19>;
	.reg .b64 	%rd<21>;

	ld.param.u64 	%rd6, [_Z4SortPjS_S_PhS_i_param_0];
	ld.param.u64 	%rd10, [_Z4SortPjS_S_PhS_i_param_1];
	ld.param.u64 	%rd7, [_Z4SortPjS_S_PhS_i_param_2];
	ld.param.u64 	%rd8, [_Z4SortPjS_S_PhS_i_param_3];
	ld.param.u64 	%rd9, [_Z4SortPjS_S_PhS_i_param_4];
	ld.param.u32 	%r9, [_Z4SortPjS_S_PhS_i_param_5];
	cvta.to.global.u64 	%rd1, %rd10;
	mov.u32 	%r10, %ctaid.x;
	mov.u32 	%r1, %ntid.x;
	mov.u32 	%r11, %tid.x;
	mad.lo.s32 	%r17, %r10, %r1, %r11;
	setp.ge.s32 	%p1, %r17, %r9;
	@%p1 bra 	$L__BB2_6;
	mov.u32 	%r12, %nctaid.x;
	mul.lo.s32 	%r3, %r1, %r12;
	cvta.to.global.u64 	%rd2, %rd8;
	cvta.to.global.u64 	%rd3, %rd6;
	cvta.to.global.u64 	%rd4, %rd9;
	cvta.to.global.u64 	%rd5, %rd7;
$L__BB2_2:
	cvt.s64.s32 	%rd11, %r17;
	add.s64 	%rd12, %rd2, %rd11;
	ld.global.u8 	%rs1, [%rd12];
	setp.ne.s16 	%p2, %rs1, 0;
	@%p2 bra 	$L__BB2_4;
	mul.wide.s32 	%rd15, %r17, 4;
	add.s64 	%rd16, %rd1, %rd15;
	ld.global.u32 	%r15, [%rd16];
	sub.s32 	%r18, %r17, %r15;
	bra.uni 	$L__BB2_5;
$L__BB2_4:
	mul.wide.s32 	%rd13, %r17, 4;
	add.s64 	%rd14, %rd1, %rd13;
	ld.global.u32 	%r13, [%rd14];
	ld.global.u32 	%r14, [%rd4];
	add.s32 	%r18, %r14, %r13;
$L__BB2_5:
	mul.wide.s32 	%rd17, %r17, 4;
	add.s64 	%rd18, %rd3, %rd17;
	ld.global.u32 	%r16, [%rd18];
	mul.wide.u32 	%rd19, %r18, 4;
	add.s64 	%rd20, %rd5, %rd19;
	st.global.u32 	[%rd20], %r16;
	add.s32 	%r17, %r17, %r3;
	setp.lt.s32 	%p3, %r17, %r9;
	@%p3 bra 	$L__BB2_2;
$L__BB2_6:
	ret;

}
	// .globl	_Z8ExchangePjS_i
.visible .entry _Z8ExchangePjS_i(
	.param .u64 .ptr .align 1 _Z8ExchangePjS_i_param_0,
	.param .u64 .ptr .align 1 _Z8ExchangePjS_i_param_1,
	.param .u32 _Z8ExchangePjS_i_param_2
)
{
	.reg .pred 	%p<3>;
	.reg .b32 	%r<12>;
	.reg .b64 	%rd<8>;

	ld.param.u64 	%rd3, [_Z8ExchangePjS_i_param_0];
	ld.param.u64 	%rd4, [_Z8ExchangePjS_i_param_1];
	ld.param.u32 	%r6, [_Z8ExchangePjS_i_param_2];
	mov.u32 	%r7, %ctaid.x;
	mov.u32 	%r1, %ntid.x;
	mov.u32 	%r8, %tid.x;
	mad.lo.s32 	%r11, %r7, %r1, %r8;
	setp.ge.s32 	%p1, %r11, %r6;
	@%p1 bra 	$L__BB3_3;
	mov.u32 	%r9, %nctaid.x;
	mul.lo.s32 	%r3, %r1, %r9;
	cvta.to.global.u64 	%rd1, %rd4;
	cvta.to.global.u64 	%rd2, %rd3;
$L__BB3_2:
	mul.wide.s32 	%rd5, %r11, 4;
	add.s64 	%rd6, %rd1, %rd5;
	ld.global.u32 	%r10, [%rd6];
	add.s64 	%rd7, %rd2, %rd5;
	st.global.u32 	[%rd7], %r10;
	add.s32 	%r11, %r11, %r3;
	setp.lt.s32 	%p2, %r11, %r6;
	@%p2 bra 	$L__BB3_2;
$L__BB3_3:
	ret;

}
	// .globl	_Z13KernelPrescanPjPhS_S_ii
.visible .entry _Z13KernelPrescanPjPhS_S_ii(
	.param .u64 .ptr .align 1 _Z13KernelPrescanPjPhS_S_ii_param_0,
	.param .u64 .ptr .align 1 _Z13KernelPrescanPjPhS_S_ii_param_1,
	.param .u64 .ptr .align 1 _Z13KernelPrescanPjPhS_S_ii_param_2,
	.param .u64 .ptr .align 1 _Z13KernelPrescanPjPhS_S_ii_param_3,
	.param .u32 _Z13KernelPrescanPjPhS_S_ii_param_4,
	.param .u32 _Z13KernelPrescanPjPhS_S_ii_param_5
)
{
	.reg .pred 	%p<13>;
	.reg .b16 	%rs<5>;
	.reg .b32 	%r<82>;
	.reg .b64 	%rd<21>;

	ld.param.u64 	%rd8, [_Z13KernelPrescanPjPhS_S_ii_param_0];
	ld.param.u64 	%rd9, [_Z13KernelPrescanPjPhS_S_ii_param_1];
	ld.param.u64 	%rd6, [_Z13KernelPrescanPjPhS_S_ii_param_2];
	ld.param.u64 	%rd7, [_Z13KernelPrescanPjPhS_S_ii_param_3];
	ld.param.u32 	%r29, [_Z13KernelPrescanPjPhS_S_ii_param_4];
	ld.param.u32 	%r30, [_Z13KernelPrescanPjPhS_S_ii_param_5];
	cvta.to.global.u64 	%rd1, %rd9;
	cvta.to.global.u64 	%rd2, %rd8;
	mov.u32 	%r1, %tid.x;
	mov.u32 	%r2, %ctaid.x;
	mov.u32 	%r3, %ntid.x;
	mul.lo.s32 	%r31, %r2, %r3;
	shl.b32 	%r76, %r31, 1;
	setp.ge.s32 	%p1, %r76, %r29;
	@%p1 bra 	$L__BB4_25;
	shl.b32 	%r33, %r1, 2;
	mov.u32 	%r34, Tmp;
	add.s32 	%r5, %r34, %r33;
	shl.b32 	%r35, %r3, 2;
	add.s32 	%r6, %r5, %r35;
	shl.b32 	%r36, %r1, 1;
	or.b32  	%r7, %r36, 1;
	mov.u32 	%r8, %nctaid.x;
	add.s32 	%r37, %r29, 1023;
	shr.s32 	%r38, %r37, 31;
	shr.u32 	%r39, %r38, 22;
	add.s32 	%r40, %r37, %r39;
	shr.s32 	%r9, %r40, 10;
	shl.b32 	%r10, %r3, 1;
	shl.b32 	%r41, %r3, 3;
	add.s32 	%r11, %r34, %r41;
	add.s32 	%r12, %r5, %r33;
	mul.lo.s32 	%r13, %r10, %r8;
	cvta.to.global.u64 	%rd3, %rd7;
	cvta.to.global.u64 	%rd4, %rd6;
	mov.b32 	%r77, 0;
$L__BB4_2:
	add.s32 	%r16, %r76, %r1;
	setp.ge.s32 	%p2, %r16, %r29;
	@%p2 bra 	$L__BB4_4;
	cvt.s64.s32 	%rd10, %r16;
	mul.wide.s32 	%rd11, %r16, 4;
	add.s64 	%rd12, %rd2, %rd11;
	ld.global.u32 	%r43, [%rd12];
	shr.u32 	%r44, %r43, %r30;
	and.b32  	%r45, %r44, 1;
	st.shared.u32 	[%r5], %r45;
	cvt.u16.u32 	%rs1, %r44;
	and.b16  	%rs2, %rs1, 1;
	add.s64 	%rd13, %rd1, %rd10;
	st.global.u8 	[%rd13], %rs2;
	bra.uni 	$L__BB4_5;
$L__BB4_4:
	mov.b32 	%r42, 0;
	st.shared.u32 	[%r5], %r42;
$L__BB4_5:
	add.s32 	%r17, %r16, %r3;
	setp.ge.u32 	%p3, %r17, %r29;
	@%p3 bra 	$L__BB4_7;
	cvt.u64.u32 	%rd14, %r17;
	mul.wide.u32 	%rd15, %r17, 4;
	add.s64 	%rd16, %rd2, %rd15;
	ld.global.u32 	%r47, [%rd16];
	shr.u32 	%r48, %r47, %r30;
	and.b32  	%r49, %r48, 1;
	st.shared.u32 	[%r6], %r49;
	cvt.u16.u32 	%rs3, %r48;
	and.b16  	%rs4, %rs3, 1;
	add.s64 	%rd17, %rd1, %rd14;
	st.global.u8 	[%rd17], %rs4;
	bra.uni 	$L__BB4_8;
$L__BB4_7:
	mov.b32 	%r46, 0;
	st.shared.u32 	[%r6], %r46;
$L__BB4_8:
	mov.b32 	%r81, 1;
	mov.u32 	%r78, %r3;
$L__BB4_9:
	bar.sync 	0;
	setp.ge.u32 	%p4, %r1, %r78;
	@%p4 bra 	$L__BB4_11;
	mul.lo.s32 	%r51, %r81, %r7;
	shl.b32 	%r52, %r51, 2;
	add.s32 	%r54, %r34, %r52;
	ld.shared.u32 	%r55, [%r54+-4];
	shl.b32 	%r56, %r81, 2;
	add.s32 	%r57, %r54, %r56;
	ld.shared.u32 	%r58, [%r57+-4];
	add.s32 	%r59, %r58, %r55;
	st.shared.u32 	[%r57+-4], %r59;
$L__BB4_11:
	shl.b32 	%r81, %r81, 1;
	shr.u32 	%r21, %r78, 1;
	setp.gt.u32 	%p5, %r78, 1;
	mov.u32 	%r78, %r21;
	@%p5 bra 	$L__BB4_9;
	setp.ne.s32 	%p6, %r1, 0;
	@%p6 bra 	$L__BB4_16;
	mad.lo.s32 	%r22, %r77, %r8, %r2;
	setp.ge.u32 	%p7, %r22, %r9;
	@%p7 bra 	$L__BB4_15;
	ld.shared.u32 	%r60, [%r11+-4];
	mul.wide.u32 	%rd18, %r22, 4;
	add.s64 	%rd19, %rd3, %rd18;
	st.global.u32 	[%rd19], %r60;
$L__BB4_15:
	mov.b32 	%r61, 0;
	st.shared.u32 	[%r11+-4], %r61;
$L__BB4_16:
	mov.b32 	%r80, 1;
$L__BB4_17:
	shr.u32 	%r81, %r81, 1;
	bar.sync 	0;
	setp.ge.u32 	%p8, %r1, %r80;
	@%p8 bra 	$L__BB4_19;
	mul.lo.s32 	%r63, %r81, %r7;
	shl.b32 	%r64, %r63, 2;
	add.s32 	%r66, %r34, %r64;
	ld.shared.u32 	%r67, [%r66+-4];
	shl.b32 	%r68, %r81, 2;
	add.s32 	%r69, %r66, %r68;
	ld.shared.u32 	%r70, [%r69+-4];
	st.shared.u32 	[%r66+-4], %r70;
	add.s32 	%r71, %r70, %r67;
	st.shared.u32 	[%r69+-4], %r71;
$L__BB4_19:
	shl.b32 	%r80, %r80, 1;
	setp.lt.u32 	%p9, %r80, %r10;
	@%p9 bra 	$L__BB4_17;
	bar.sync 	0;
	add.s32 	%r72, %r16, %r1;
	setp.ge.s32 	%p10, %r72, %r29;
	mul.wide.s32 	%rd20, %r72, 4;
	add.s64 	%rd5, %rd4, %rd20;
	@%p10 bra 	$L__BB4_22;
	ld.shared.u32 	%r73, [%r12];
	st.global.u32 	[%rd5], %r73;
$L__BB4_22:
	add.s32 	%r74, %r7, %r76;
	setp.ge.s32 	%p11, %r74, %r29;
	@%p11 bra 	$L__BB4_24;
	ld.shared.u32 	%r75, [%r12+4];
	st.global.u32 	[%rd5+4], %r75;
$L__BB4_24:
	bar.sync 	0;
	add.s32 	%r77, %r77, 1;
	add.s32 	%r76, %r76, %r13;
	setp.lt.s32 	%p12, %r76, %r29;
	@%p12 bra 	$L__BB4_2;
$L__BB4_25:
	ret;

}
	// .globl	_Z22KernelPrescanRecursivePjS_ii
.visible .entry _Z22KernelPrescanRecursivePjS_ii(
	.param .u64 .ptr .align 1 _Z22KernelPrescanRecursivePjS_ii_param_0,
	.param .u64 .ptr .align 1 _Z22KernelPrescanRecursivePjS_ii_param_1,
	.param .u32 _Z22KernelPrescanRecursivePjS_ii_param_2,
	.param .u32 _Z22KernelPrescanRecursivePjS_ii_param_3
)
{
	.reg .pred 	%p<15>;
	.reg .b32 	%r<82>;
	.reg .b64 	%rd<13>;

	ld.param.u64 	%rd5, [_Z22KernelPrescanRecursivePjS_ii_param_0];
	ld.param.u64 	%rd4, [_Z22KernelPrescanRecursivePjS_ii_param_1];
	ld.param.u32 	%r33, [_Z22KernelPrescanRecursivePjS_ii_param_2];
	ld.param.u32 	%r34, [_Z22KernelPrescanRecursivePjS_ii_param_3];
	cvta.to.global.u64 	%rd1, %rd5;
	mov.u32 	%r1, %tid.x;
	mov.u32 	%r2, %ctaid.x;
	mov.u32 	%r3, %ntid.x;
	mul.lo.s32 	%r35, %r2, %r3;
	shl.b32 	%r74, %r35, 1;
	setp.ge.s32 	%p1, %r74, %r33;
	@%p1 bra 	$L__BB5_23;
	shl.b32 	%r37, %r1, 2;
	mov.u32 	%r38, Tmp;
	add.s32 	%r5, %r38, %r37;
	shl.b32 	%r39, %r3, 2;
	add.s32 	%r6, %r5, %r39;
	shl.b32 	%r40, %r1, 1;
	or.b32  	%r7, %r40, 1;
	mov.u32 	%r8, %nctaid.x;
	add.s32 	%r41, %r33, 1023;
	shr.s32 	%r42, %r41, 31;
	shr.u32 	%r43, %r42, 22;
	add.s32 	%r44, %r41, %r43;
	shr.s32 	%r9, %r44, 10;
	shl.b32 	%r10, %r3, 1;
	shl.b32 	%r45, %r3, 3;
	add.s32 	%r11, %r38, %r45;
	add.s32 	%r12, %r5, %r37;
	mul.lo.s32 	%r13, %r10, %r8;
	cvta.to.global.u64 	%rd2, %rd4;
	mov.b32 	%r75, 0;
$L__BB5_2:
	add.s32 	%r16, %r74, %r1;
	setp.ge.s32 	%p2, %r16, %r33;
	mov.b32 	%r76, 0;
	@%p2 bra 	$L__BB5_4;
	mul.wide.s32 	%rd6, %r16, 4;
	add.s64 	%rd7, %rd1, %rd6;
	ld.global.u32 	%r76, [%rd7];
$L__BB5_4:
	st.shared.u32 	[%r5], %r76;
	add.s32 	%r19, %r16, %r3;
	setp.ge.u32 	%p3, %r19, %r33;
	mov.b32 	%r77, 0;
	@%p3 bra 	$L__BB5_6;
	mul.wide.u32 	%rd8, %r19, 4;
	add.s64 	%rd9, %rd1, %rd8;
	ld.global.u32 	%r77, [%rd9];
$L__BB5_6:
	st.shared.u32 	[%r6], %r77;
	mov.b32 	%r81, 1;
	mov.u32 	%r78, %r3;
$L__BB5_7:
	bar.sync 	0;
	setp.ge.u32 	%p4, %r1, %r78;
	@%p4 bra 	$L__BB5_9;
	mul.lo.s32 	%r49, %r81, %r7;
	shl.b32 	%r50, %r49, 2;
	add.s32 	%r52, %r38, %r50;
	ld.shared.u32 	%r53, [%r52+-4];
	shl.b32 	%r54, %r81, 2;
	add.s32 	%r55, %r52, %r54;
	ld.shared.u32 	%r56, [%r55+-4];
	add.s32 	%r57, %r56, %r53;
	st.shared.u32 	[%r55+-4], %r57;
$L__BB5_9:
	shl.b32 	%r81, %r81, 1;
	shr.u32 	%r25, %r78, 1;
	setp.gt.u32 	%p5, %r78, 1;
	mov.u32 	%r78, %r25;
	@%p5 bra 	$L__BB5_7;
	setp.ne.s32 	%p6, %r1, 0;
	@%p6 bra 	$L__BB5_14;
	setp.ne.s32 	%p7, %r34, 0;
	mad.lo.s32 	%r26, %r75, %r8, %r2;
	setp.ge.u32 	%p8, %r26, %r9;
	or.pred  	%p9, %p7, %p8;
	@%p9 bra 	$L__BB5_13;
	ld.shared.u32 	%r58, [%r11+-4];
	mul.wide.u32 	%rd10, %r26, 4;
	add.s64 	%rd11, %rd2, %rd10;
	st.global.u32 	[%rd11], %r58;
$L__BB5_13:
	mov.b32 	%r59, 0;
	st.shared.u32 	[%r11+-4], %r59;
$L__BB5_14:
	mov.b32 	%r80, 1;
$L__BB5_15:
	shr.u32 	%r81, %r81, 1;
	bar.sync 	0;
	setp.ge.u32 	%p10, %r1, %r80;
	@%p10 bra 	$L__BB5_17;
	mul.lo.s32 	%r61, %r81, %r7;
	shl.b32 	%r62, %r61, 2;
	add.s32 	%r64, %r38, %r62;
	ld.shared.u32 	%r65, [%r64+-4];
	shl.b32 	%r66, %r81, 2;
	add.s32 	%r67, %r64, %r66;
	ld.shared.u32 	%r68, [%r67+-4];
	st.shared.u32 	[%r64+-4], %r68;
	add.s32 	%r69, %r68, %r65;
	st.shared.u32 	[%r67+-4], %r69;
$L__BB5_17:
	shl.b32 	%r80, %r80, 1;
	setp.lt.u32 	%p11, %r80, %r10;
	@%p11 bra 	$L__BB5_15;
	bar.sync 	0;
	add.s32 	%r70, %r16, %r1;
	setp.ge.s32 	%p12, %r70, %r33;
	mul.wide.s32 	%rd12, %r70, 4;
	add.s64 	%rd3, %rd1, %rd12;
	@%p12 bra 	$L__BB5_20;
	ld.shared.u32 	%r71, [%r12];
	st.global.u32 	[%rd3], %r71;
$L__BB5_20:
	add.s32 	%r72, %r7, %r74;
	setp.ge.s32 	%p13, %r72, %r33;
	@%p13 bra 	$L__BB5_22;
	ld.shared.u32 	%r73, [%r12+4];
	st.global.u32 	[%rd3+4], %r73;
$L__BB5_22:
	bar.sync 	0;
	add.s32 	%r75, %r75, 1;
	add.s32 	%r74, %r74, %r13;
	setp.lt.s32 	%p14, %r74, %r33;
	@%p14 bra 	$L__BB5_2;
$L__BB5_23:
	ret;

}


// ===== COMPILED SASS (sm_100) =====

	.target	sm_100

	.elftype	@"ET_EXEC"


//--------------------- .note.nv.tkinfo           --------------------------
	.section	.note.nv.tkinfo,"",@"SHT_NOTE"
	.sectionflags	@"SHF_NOTE_NV_TKINFO"
	.tkinfo
        /*0018*/ 	.word	0x00000002
        /*0030*/ 	.string	""
        /*0030*/ 	.string	"ptxas"
        /*0030*/ 	.string	"Cuda compilation tools, release 13.0, V13.0.88"
        /*0030*/ 	.string	"Build cuda_13.0.r13.0/compiler.36424714_0"
        /*0030*/ 	.string	"-arch sm_100 -m 64 "



//--------------------- .note.nv.cuinfo           --------------------------
	.section	.note.nv.cuinfo,"",@"SHT_NOTE"
	.sectionflags	@"SHF_NOTE_NV_CUINFO"
        /*0018*/ 	.short	0x0002
        /*001a*/ 	.short	0x0064
        /*001c*/ 	.short	0x0082
	.zero		2


//--------------------- .nv.info                  --------------------------
	.section	.nv.info,"",@"SHT_CUDA_INFO"
	.align	4


	//----- nvinfo : EIATTR_REGCOUNT
	.align		4
        /*0000*/ 	.byte	0x04, 0x2f
        /*0002*/ 	.short	(.L_1 - .L_0)
	.align		4
.L_0:
        /*0004*/ 	.word	index@(_Z9FixUpScanPjS_j)
        /*0008*/ 	.word	0x00000014


	//----- nvinfo : EIATTR_FRAME_SIZE
	.align		4
.L_1:
        /*000c*/ 	.byte	0x04, 0x11
        /*000e*/ 	.short	(.L_3 - .L_2)
	.align		4
.L_2:
        /*0010*/ 	.word	index@(_Z9FixUpScanPjS_j)
        /*0014*/ 	.word	0x00000000


	//----- nvinfo : EIATTR_REGCOUNT
	.align		4
.L_3:
        /*0018*/ 	.byte	0x04, 0x2f
        /*001a*/ 	.short	(.L_5 - .L_4)
	.align		4
.L_4:
        /*001c*/ 	.word	index@(_Z12GetDiff_N_SnPhPjS0_i)
        /*0020*/ 	.word	0x0000000c


	//----- nvinfo : EIATTR_FRAME_SIZE
	.align		4
.L_5:
        /*0024*/ 	.byte	0x04, 0x11
        /*0026*/ 	.short	(.L_7 - .L_6)
	.align		4
.L_6:
        /*0028*/ 	.word	index@(_Z12GetDiff_N_SnPhPjS0_i)
        /*002c*/ 	.word	0x00000000


	//----- nvinfo : EIATTR_REGCOUNT
	.align		4
.L_7:
        /*0030*/ 	.byte	0x04, 0x2f
        /*0032*/ 	.short	(.L_9 - .L_8)
	.align		4
.L_8:
        /*0034*/ 	.word	index@(_Z4SortPjS_S_PhS_i)
        /*0038*/ 	.word	0x00000016


	//----- nvinfo : EIATTR_FRAME_SIZE
	.align		4
.L_9:
        /*003c*/ 	.byte	0x04, 0x11
        /*003e*/ 	.short	(.L_11 - .L_10)
	.align		4
.L_10:
        /*0040*/ 	.word	index@(_Z4SortPjS_S_PhS_i)
        /*0044*/ 	.word	0x00000000


	//----- nvinfo : EIATTR_REGCOUNT
	.align		4
.L_11:
        /*0048*/ 	.byte	0x04, 0x2f
        /*004a*/ 	.short	(.L_13 - .L_12)
	.align		4
.L_12:
        /*004c*/ 	.word	index@(_Z8ExchangePjS_i)
        /*0050*/ 	.word	0x0000000e


	//----- nvinfo : EIATTR_FRAME_SIZE
	.align		4
.L_13:
        /*0054*/ 	.byte	0x04, 0x11
        /*0056*/ 	.short	(.L_15 - .L_14)
	.align		4
.L_14:
        /*0058*/ 	.word	index@(_Z8ExchangePjS_i)
        /*005c*/ 	.word	0x00000000


	//----- nvinfo : EIATTR_REGCOUNT
	.align		4
.L_15:
        /*0060*/ 	.byte	0x04, 0x2f
        /*0062*/ 	.short	(.L_17 - .L_16)
	.align		4
.L_16:
        /*0064*/ 	.word	index@(_Z13KernelPrescanPjPhS_S_ii)
        /*0068*/ 	.word	0x0000001c


	//----- nvinfo : EIATTR_FRAME_SIZE
	.align		4
.L_17:
        /*006c*/ 	.byte	0x04, 0x11
        /*006e*/ 	.short	(.L_19 - .L_18)
	.align		4
.L_18:
        /*0070*/ 	.word	index@(_Z13KernelPrescanPjPhS_S_ii)
        /*0074*/ 	.word	0x00000000


	//----- nvinfo : EIATTR_REGCOUNT
	.align		4
.L_19:
        /*0078*/ 	.byte	0x04, 0x2f
        /*007a*/ 	.short	(.L_21 - .L_20)
	.align		4
.L_20:
        /*007c*/ 	.word	index@(_Z22KernelPrescanRecursivePjS_ii)
        /*0080*/ 	.word	0x0000001c


	//----- nvinfo : EIATTR_FRAME_SIZE
	.align		4
.L_21:
        /*0084*/ 	.byte	0x04, 0x11
        /*0086*/ 	.short	(.L_23 - .L_22)
	.align		4
.L_22:
        /*0088*/ 	.word	index@(_Z22KernelPrescanRecursivePjS_ii)
        /*008c*/ 	.word	0x00000000


	//----- nvinfo : EIATTR_MIN_STACK_SIZE
	.align		4
.L_23:
        /*0090*/ 	.byte	0x04, 0x12
        /*0092*/ 	.short	(.L_25 - .L_24)
	.align		4
.L_24:
        /*0094*/ 	.word	index@(_Z22KernelPrescanRecursivePjS_ii)
        /*0098*/ 	.word	0x00000000


	//----- nvinfo : EIATTR_MIN_STACK_SIZE
	.align		4
.L_25:
        /*009c*/ 	.byte	0x04, 0x12
        /*009e*/ 	.short	(.L_27 - .L_26)
	.align		4
.L_26:
        /*00a0*/ 	.word	index@(_Z13KernelPrescanPjPhS_S_ii)
        /*00a4*/ 	.word	0x00000000


	//----- nvinfo : EIATTR_MIN_STACK_SIZE
	.align		4
.L_27:
        /*00a8*/ 	.byte	0x04, 0x12
        /*00aa*/ 	.short	(.L_29 - .L_28)
	.align		4
.L_28:
        /*00ac*/ 	.word	index@(_Z8ExchangePjS_i)
        /*00b0*/ 	.word	0x00000000


	//----- nvinfo : EIATTR_MIN_STACK_SIZE
	.align		4
.L_29:
        /*00b4*/ 	.byte	0x04, 0x12
        /*00b6*/ 	.short	(.L_31 - .L_30)
	.align		4
.L_30:
        /*00b8*/ 	.word	index@(_Z4SortPjS_S_PhS_i)
        /*00bc*/ 	.word	0x00000000


	//----- nvinfo : EIATTR_MIN_STACK_SIZE
	.align		4
.L_31:
        /*00c0*/ 	.byte	0x04, 0x12
        /*00c2*/ 	.short	(.L_33 - .L_32)
	.align		4
.L_32:
        /*00c4*/ 	.word	index@(_Z12GetDiff_N_SnPhPjS0_i)
        /*00c8*/ 	.word	0x00000000


	//----- nvinfo : EIATTR_MIN_STACK_SIZE
	.align		4
.L_33:
        /*00cc*/ 	.byte	0x04, 0x12
        /*00ce*/ 	.short	(.L_35 - .L_34)
	.align		4
.L_34:
        /*00d0*/ 	.word	index@(_Z9FixUpScanPjS_j)
        /*00d4*/ 	.word	0x00000000
.L_35:


//--------------------- .nv.compat                --------------------------
	.section	.nv.compat,"",@"SHT_CUDA_COMPAT_INFO"
	.align	4
        /*0000*/ 	.byte	0x02, 0x09, 0x00, 0x00, 0x02, 0x02, 0x01, 0x00, 0x02, 0x05, 0x05, 0x00, 0x03, 0x07, 0x01, 0x01
        /*0010*/ 	.byte	0x02, 0x03, 0x00, 0x00, 0x02, 0x06, 0x01, 0x00, 0x04, 0x0b, 0x08, 0x00, 0x09, 0x00, 0x00, 0x00
        /*0020*/ 	.byte	0x00, 0x00, 0x00, 0x00


//--------------------- .nv.info._Z22KernelPrescanRecursivePjS_ii --------------------------
	.section	.nv.info._Z22KernelPrescanRecursivePjS_ii,"",@"SHT_CUDA_INFO"
	.sectionflags	@""
	.align	4


	//----- nvinfo : EIATTR_CUDA_API_VERSION
	.align		4
        /*0000*/ 	.byte	0x04, 0x37
        /*0002*/ 	.short	(.L_37 - .L_36)
.L_36:
        /*0004*/ 	.word	0x00000082


	//----- nvinfo : EIATTR_KPARAM_INFO
	.align		4
.L_37:
        /*0008*/ 	.byte	0x04, 0x17
        /*000a*/ 	.short	(.L_39 - .L_38)
.L_38:
        /*000c*/ 	.word	0x00000000
        /*0010*/ 	.short	0x0003
        /*0012*/ 	.short	0x0014
        /*0014*/ 	.byte	0x00, 0xf0, 0x11, 0x00


	//----- nvinfo : EIATTR_KPARAM_INFO
	.align		4
.L_39:
        /*0018*/ 	.byte	0x04, 0x17
        /*001a*/ 	.short	(.L_41 - .L_40)
.L_40:
        /*001c*/ 	.word	0x00000000
        /*0020*/ 	.short	0x0002
        /*0022*/ 	.short	0x0010
        /*0024*/ 	.byte	0x00, 0xf0, 0x11, 0x00


	//----- nvinfo : EIATTR_KPARAM_INFO
	.align		4
.L_41:
        /*0028*/ 	.byte	0x04, 0x17
        /*002a*/ 	.short	(.L_43 - .L_42)
.L_42:
        /*002c*/ 	.word	0x00000000
        /*0030*/ 	.short	0x0001
        /*0032*/ 	.short	0x0008
        /*0034*/ 	.byte	0x00, 0xf5, 0x21, 0x00


	//----- nvinfo : EIATTR_KPARAM_INFO
	.align		4
.L_43:
        /*0038*/ 	.byte	0x04, 0x17
        /*003a*/ 	.short	(.L_45 - .L_44)
.L_44:
        /*003c*/ 	.word	0x00000000
        /*0040*/ 	.short	0x0000
        /*0042*/ 	.short	0x0000
        /*0044*/ 	.byte	0x00, 0xf5, 0x21, 0x00


	//----- nvinfo : EIATTR_SPARSE_MMA_MASK
	.align		4
.L_45:
        /*0048*/ 	.byte	0x03, 0x50
        /*004a*/ 	.short	0x0000


	//----- nvinfo : EIATTR_MAXREG_COUNT
	.align		4
        /*004c*/ 	.byte	0x03, 0x1b
        /*004e*/ 	.short	0x00ff


	//----- nvinfo : EIATTR_NUM_BARRIERS
	.align		4
        /*0050*/ 	.byte	0x02, 0x4c
        /*0052*/ 	.byte	0x01
	.zero		1


	//----- nvinfo : EIATTR_MERCURY_ISA_VERSION
	.align		4
        /*0054*/ 	.byte	0x03, 0x5f
        /*0056*/ 	.short	0x0101


	//----- nvinfo : EIATTR_VRC_CTA_INIT_COUNT
	.align		4
        /*0058*/ 	.byte	0x02, 0x4a
	.zero		1
	.zero		1


	//----- nvinfo : EIATTR_EXIT_INSTR_OFFSETS
	.align		4
        /*005c*/ 	.byte	0x04, 0x1c
        /*005e*/ 	.short	(.L_47 - .L_46)


	//   ....[0]....
.L_46:
        /*0060*/ 	.word	0x00000070


	//   ....[1]....
        /*0064*/ 	.word	0x00000650


	//----- nvinfo : EIATTR_CRS_STACK_SIZE
	.align		4
.L_47:
        /*0068*/ 	.byte	0x04, 0x1e
        /*006a*/ 	.short	(.L_49 - .L_48)
.L_48:
        /*006c*/ 	.word	0x00000000


	//----- nvinfo : EIATTR_CBANK_PARAM_SIZE
	.align		4
.L_49:
        /*0070*/ 	.byte	0x03, 0x19
        /*0072*/ 	.short	0x0018


	//----- nvinfo : EIATTR_PARAM_CBANK
	.align		4
        /*0074*/ 	.byte	0x04, 0x0a
        /*0076*/ 	.short	(.L_51 - .L_50)
	.align		4
.L_50:
        /*0078*/ 	.word	index@(.nv.constant0._Z22KernelPrescanRecursivePjS_ii)
        /*007c*/ 	.short	0x0380
        /*007e*/ 	.short	0x0018


	//----- nvinfo : EIATTR_SW_WAR
	.align		4
.L_51:
        /*0080*/ 	.byte	0x04, 0x36
        /*0082*/ 	.short	(.L_53 - .L_52)
.L_52:
        /*0084*/ 	.word	0x00000008
.L_53:


//--------------------- .nv.info._Z13KernelPrescanPjPhS_S_ii --------------------------
	.section	.nv.info._Z13KernelPrescanPjPhS_S_ii,"",@"SHT_CUDA_INFO"
	.sectionflags	@""
	.align	4


	//----- nvinfo : EIATTR_CUDA_API_VERSION
	.align		4
        /*0000*/ 	.byte	0x04, 0x37
        /*0002*/ 	.short	(.L_55 - .L_54)
.L_54:
        /*0004*/ 	.word	0x00000082


	//----- nvinfo : EIATTR_KPARAM_INFO
	.align		4
.L_55:
        /*0008*/ 	.byte	0x04, 0x17
        /*000a*/ 	.short	(.L_57 - .L_56)
.L_56:
        /*000c*/ 	.word	0x00000000
        /*0010*/ 	.short	0x0005
        /*0012*/ 	.short	0x0024
        /*0014*/ 	.byte	0x00, 0xf0, 0x11, 0x00


	//----- nvinfo : EIATTR_KPARAM_INFO
	.align		4
.L_57:
        /*0018*/ 	.byte	0x04, 0x17
        /*001a*/ 	.short	(.L_59 - .L_58)
.L_58:
        /*001c*/ 	.word	0x00000000
        /*0020*/ 	.short	0x0004
        /*0022*/ 	.short	0x0020
        /*0024*/ 	.byte	0x00, 0xf0, 0x11, 0x00


	//----- nvinfo : EIATTR_KPARAM_INFO
	.align		4
.L_59:
        /*0028*/ 	.byte	0x04, 0x17
        /*002a*/ 	.short	(.L_61 - .L_60)
.L_60:
        /*002c*/ 	.word	0x00000000
        /*0030*/ 	.short	0x0003
        /*0032*/ 	.short	0x0018
        /*0034*/ 	.byte	0x00, 0xf5, 0x21, 0x00


	//----- nvinfo : EIATTR_KPARAM_INFO
	.align		4
.L_61:
        /*0038*/ 	.byte	0x04, 0x17
        /*003a*/ 	.short	(.L_63 - .L_62)
.L_62:
        /*003c*/ 	.word	0x00000000
        /*0040*/ 	.short	0x0002
        /*0042*/ 	.short	0x0010
        /*0044*/ 	.byte	0x00, 0xf5, 0x21, 0x00


	//----- nvinfo : EIATTR_KPARAM_INFO
	.align		4
.L_63:
        /*0048*/ 	.byte	0x04, 0x17
        /*004a*/ 	.short	(.L_65 - .L_64)
.L_64:
        /*004c*/ 	.word	0x00000000
        /*0050*/ 	.short	0x0001
        /*0052*/ 	.short	0x0008
        /*0054*/ 	.byte	0x00, 0xf5, 0x21, 0x00


	//----- nvinfo : EIATTR_KPARAM_INFO
	.align		4
.L_65:
        /*0058*/ 	.byte	0x04, 0x17
        /*005a*/ 	.short	(.L_67 - .L_66)
.L_66:
        /*005c*/ 	.word	0x00000000
        /*0060*/ 	.short	0x0000
        /*0062*/ 	.short	0x0000
        /*0064*/ 	.byte	0x00, 0xf5, 0x21, 0x00


	//----- nvinfo : EIATTR_SPARSE_MMA_MASK
	.align		4
.L_67:
        /*0068*/ 	.byte	0x03, 0x50
        /*006a*/ 	.short	0x0000


	//----- nvinfo : EIATTR_MAXREG_COUNT
	.align		4
        /*006c*/ 	.byte	0x03, 0x1b
        /*006e*/ 	.short	0x00ff


	//----- nvinfo : EIATTR_NUM_BARRIERS
	.align		4
        /*0070*/ 	.byte	0x02, 0x4c
        /*0072*/ 	.byte	0x01
	.zero		1


	//----- nvinfo : EIATTR_MERCURY_ISA_VERSION
	.align		4
        /*0074*/ 	.byte	0x03, 0x5f
        /*0076*/ 	.short	0x0101


	//----- nvinfo : EIATTR_VRC_CTA_INIT_COUNT
	.align		4
        /*0078*/ 	.byte	0x02, 0x4a
	.zero		1
	.zero		1


	//----- nvinfo : EIATTR_EXIT_INSTR_OFFSETS
	.align		4
        /*007c*/ 	.byte	0x04, 0x1c
        /*007e*/ 	.short	(.L_69 - .L_68)


	//   ....[0]....
.L_68:
        /*0080*/ 	.word	0x00000070


	//   ....[1]....
        /*0084*/ 	.word	0x00000710


	//----- nvinfo : EIATTR_CRS_STACK_SIZE
	.align		4
.L_69:
        /*0088*/ 	.byte	0x04, 0x1e
        /*008a*/ 	.short	(.L_71 - .L_70)
.L_70:
        /*008c*/ 	.word	0x00000000


	//----- nvinfo : EIATTR_CBANK_PARAM_SIZE
	.align		4
.L_71:
        /*0090*/ 	.byte	0x03, 0x19
        /*0092*/ 	.short	0x0028


	//----- nvinfo : EIATTR_PARAM_CBANK
	.align		4
        /*0094*/ 	.byte	0x04, 0x0a
        /*0096*/ 	.short	(.L_73 - .L_72)
	.align		4
.L_72:
        /*0098*/ 	.word	index@(.nv.constant0._Z13KernelPrescanPjPhS_S_ii)
        /*009c*/ 	.short	0x0380
        /*009e*/ 	.short	0x0028


	//----- nvinfo : EIATTR_SW_WAR
	.align		4
.L_73:
        /*00a0*/ 	.byte	0x04, 0x36
        /*00a2*/ 	.short	(.L_75 - .L_74)
.L_74:
        /*00a4*/ 	.word	0x00000008
.L_75:


//--------------------- .nv.info._Z8ExchangePjS_i --------------------------
	.section	.nv.info._Z8ExchangePjS_i,"",@"SHT_CUDA_INFO"
	.sectionflags	@""
	.align	4


	//----- nvinfo : EIATTR_CUDA_API_VERSION
	.align		4
        /*0000*/ 	.byte	0x04, 0x37
        /*0002*/ 	.short	(.L_77 - .L_76)
.L_76:
        /*0004*/ 	.word	0x00000082


	//----- nvinfo : EIATTR_KPARAM_INFO
	.align		4
.L_77:
        /*0008*/ 	.byte	0x04, 0x17
        /*000a*/ 	.short	(.L_79 - .L_78)
.L_78:
        /*000c*/ 	.word	0x00000000
        /*0010*/ 	.short	0x0002
        /*0012*/ 	.short	0x0010
        /*0014*/ 	.byte	0x00, 0xf0, 0x11, 0x00


	//----- nvinfo : EIATTR_KPARAM_INFO
	.align		4
.L_79:
        /*0018*/ 	.byte	0x04, 0x17
        /*001a*/ 	.short	(.L_81 - .L_80)
.L_80:
        /*001c*/ 	.word	0x00000000
        /*0020*/ 	.short	0x0001
        /*0022*/ 	.short	0x0008
        /*0024*/ 	.byte	0x00, 0xf5, 0x21, 0x00


	//----- nvinfo : EIATTR_KPARAM_INFO
	.align		4
.L_81:
        /*0028*/ 	.byte	0x04, 0x17
        /*002a*/ 	.short	(.L_83 - .L_82)
.L_82:
        /*002c*/ 	.word	0x00000000
        /*0030*/ 	.short	0x0000
        /*0032*/ 	.short	0x0000
        /*0034*/ 	.byte	0x00, 0xf5, 0x21, 0x00


	//----- nvinfo : EIATTR_SPARSE_MMA_MASK
	.align		4
.L_83:
        /*0038*/ 	.byte	0x03, 0x50
        /*003a*/ 	.short	0x0000


	//----- nvinfo : EIATTR_MAXREG_COUNT
	.align		4
        /*003c*/ 	.byte	0x03, 0x1b
        /*003e*/ 	.short	0x00ff


	//----- nvinfo : EIATTR_MERCURY_ISA_VERSION
	.align		4
        /*0040*/ 	.byte	0x03, 0x5f
        /*0042*/ 	.short	0x0101


	//----- nvinfo : EIATTR_VRC_CTA_INIT_COUNT
	.align		4
        /*0044*/ 	.byte	0x02, 0x4a
	.zero		1
	.zero		1


	//----- nvinfo : EIATTR_EXIT_INSTR_OFFSETS
	.align		4
        /*0048*/ 	.byte	0x04, 0x1c
        /*004a*/ 	.short	(.L_85 - .L_84)


	//   ....[0]....
.L_84:
        /*004c*/ 	.word	0x00000070


	//   ....[1]....
        /*0050*/ 	.word	0x00000140


	//----- nvinfo : EIATTR_CRS_STACK_SIZE
	.align		4
.L_85:
        /*0054*/ 	.byte	0x04, 0x1e
        /*0056*/ 	.short	(.L_87 - .L_86)
.L_86:
        /*0058*/ 	.word	0x00000000


	//----- nvinfo : EIATTR_CBANK_PARAM_SIZE
	.align		4
.L_87:
        /*005c*/ 	.byte	0x03, 0x19
        /*005e*/ 	.short	0x0014


	//----- nvinfo : EIATTR_PARAM_CBANK
	.align		4
        /*0060*/ 	.byte	0x04, 0x0a
        /*0062*/ 	.short	(.L_89 - .L_88)
	.align		4
.L_88:
        /*0064*/ 	.word	index@(.nv.constant0._Z8ExchangePjS_i)
        /*0068*/ 	.short	0x0380
        /*006a*/ 	.short	0x0014


	//----- nvinfo : EIATTR_SW_WAR
	.align		4
.L_89:
        /*006c*/ 	.byte	0x04, 0x36
        /*006e*/ 	.short	(.L_91 - .L_90)
.L_90:
        /*0070*/ 	.word	0x00000008
.L_91:


//--------------------- .nv.info._Z4SortPjS_S_PhS_i --------------------------
	.section	.nv.info._Z4SortPjS_S_PhS_i,"",@"SHT_CUDA_INFO"
	.sectionflags	@""
	.align	4


	//----- nvinfo : EIATTR_CUDA_API_VERSION
	.align		4
        /*0000*/ 	.byte	0x04, 0x37
        /*0002*/ 	.short	(.L_93 - .L_92)
.L_92:
        /*0004*/ 	.word	0x00000082


	//----- nvinfo : EIATTR_KPARAM_INFO
	.align		4
.L_93:
        /*0008*/ 	.byte	0x04, 0x17
        /*000a*/ 	.short	(.L_95 - .L_94)
.L_94:
        /*000c*/ 	.word	0x00000000
        /*0010*/ 	.short	0x0005
        /*0012*/ 	.short	0x0028
        /*0014*/ 	.byte	0x00, 0xf0, 0x11, 0x00


	//----- nvinfo : EIATTR_KPARAM_INFO
	.align		4
.L_95:
        /*0018*/ 	.byte	0x04, 0x17
        /*001a*/ 	.short	(.L_97 - .L_96)
.L_96:
        /*001c*/ 	.word	0x00000000
        /*0020*/ 	.short	0x0004
        /*0022*/ 	.short	0x0020
        /*0024*/ 	.byte	0x00, 0xf5, 0x21, 0x00


	//----- nvinfo : EIATTR_KPARAM_INFO
	.align		4
.L_97:
        /*0028*/ 	.byte	0x04, 0x17
        /*002a*/ 	.short	(.L_99 - .L_98)
.L_98:
        /*002c*/ 	.word	0x00000000
        /*0030*/ 	.short	0x0003
        /*0032*/ 	.short	0x0018
        /*0034*/ 	.byte	0x00, 0xf5, 0x21, 0x00


	//----- nvinfo : EIATTR_KPARAM_INFO
	.align		4
.L_99:
        /*0038*/ 	.byte	0x04, 0x17
        /*003a*/ 	.short	(.L_101 - .L_100)
.L_100:
        /*003c*/ 	.word	0x00000000
        /*0040*/ 	.short	0x0002
        /*0042*/ 	.short	0x0010
        /*0044*/ 	.byte	0x00, 0xf5, 0x21, 0x00


	//----- nvinfo : EIATTR_KPARAM_INFO
	.align		4
.L_101:
        /*0048*/ 	.byte	0x04, 0x17
        /*004a*/ 	.short	(.L_103 - .L_102)
.L_102:
        /*004c*/ 	.word	0x00000000
        /*0050*/ 	.short	0x0001
        /*0052*/ 	.short	0x0008
        /*0054*/ 	.byte	0x00, 0xf5, 0x21, 0x00


	//----- nvinfo : EIATTR_KPARAM_INFO
	.align		4
.L_103:
        /*0058*/ 	.byte	0x04, 0x17
        /*005a*/ 	.short	(.L_105 - .L_104)
.L_104:
        /*005c*/ 	.word	0x00000000
        /*0060*/ 	.short	0x0000
        /*0062*/ 	.short	0x0000
        /*0064*/ 	.byte	0x00, 0xf5, 0x21, 0x00


	//----- nvinfo : EIATTR_SPARSE_MMA_MASK
	.align		4
.L_105:
        /*0068*/ 	.byte	0x03, 0x50
        /*006a*/ 	.short	0x0000


	//----- nvinfo : EIATTR_MAXREG_COUNT
	.align		4
        /*006c*/ 	.byte	0x03, 0x1b
        /*006e*/ 	.short	0x00ff


	//----- nvinfo : EIATTR_MERCURY_ISA_VERSION
	.align		4
        /*0070*/ 	.byte	0x03, 0x5f
        /*0072*/ 	.short	0x0101


	//----- nvinfo : EIATTR_VRC_CTA_INIT_COUNT
	.align		4
        /*0074*/ 	.byte	0x02, 0x4a
	.zero		1
	.zero		1


	//----- nvinfo : EIATTR_EXIT_INSTR_OFFSETS
	.align		4
        /*0078*/ 	.byte	0x04, 0x1c
        /*007a*/ 	.short	(.L_107 - .L_106)


	//   ....[0]....
.L_106:
        /*007c*/ 	.word	0x00000070


	//   ....[1]....
        /*0080*/ 	.word	0x00000210


	//----- nvinfo : EIATTR_CRS_STACK_SIZE
	.align		4
.L_107:
        /*0084*/ 	.byte	0x04, 0x1e
        /*0086*/ 	.short	(.L_109 - .L_108)
.L_108:
        /*0088*/ 	.word	0x00000000


	//----- nvinfo : EIATTR_CBANK_PARAM_SIZE
	.align		4
.L_109:
        /*008c*/ 	.byte	0x03, 0x19
        /*008e*/ 	.short	0x002c


	//----- nvinfo : EIATTR_PARAM_CBANK
	.align		4
        /*0090*/ 	.byte	0x04, 0x0a
        /*0092*/ 	.short	(.L_111 - .L_110)
	.align		4
.L_110:
        /*0094*/ 	.word	index@(.nv.constant0._Z4SortPjS_S_PhS_i)
        /*0098*/ 	.short	0x0380
        /*009a*/ 	.short	0x002c


	//----- nvinfo : EIATTR_SW_WAR
	.align		4
.L_111:
        /*009c*/ 	.byte	0x04, 0x36
        /*009e*/ 	.short	(.L_113 - .L_112)
.L_112:
        /*00a0*/ 	.word	0x00000008
.L_113:


//--------------------- .nv.info._Z12GetDiff_N_SnPhPjS0_i --------------------------
	.section	.nv.info._Z12GetDiff_N_SnPhPjS0_i,"",@"SHT_CUDA_INFO"
	.sectionflags	@""
	.align	4


	//----- nvinfo : EIATTR_CUDA_API_VERSION
	.align		4
        /*0000*/ 	.byte	0x04, 0x37
        /*0002*/ 	.short	(.L_115 - .L_114)
.L_114:
        /*0004*/ 	.word	0x00000082


	//----- nvinfo : EIATTR_KPARAM_INFO
	.align		4
.L_115:
        /*0008*/ 	.byte	0x04, 0x17
        /*000a*/ 	.short	(.L_117 - .L_116)
.L_116:
        /*000c*/ 	.word	0x00000000
        /*0010*/ 	.short	0x0003
        /*0012*/ 	.short	0x0018
        /*0014*/ 	.byte	0x00, 0xf0, 0x11, 0x00


	//----- nvinfo : EIATTR_KPARAM_INFO
	.align		4
.L_117:
        /*0018*/ 	.byte	0x04, 0x17
        /*001a*/ 	.short	(.L_119 - .L_118)
.L_118:
        /*001c*/ 	.word	0x00000000
        /*0020*/ 	.short	0x0002
        /*0022*/ 	.short	0x0010
        /*0024*/ 	.byte	0x00, 0xf5, 0x21, 0x00


	//----- nvinfo : EIATTR_KPARAM_INFO
	.align		4
.L_119:
        /*0028*/ 	.byte	0x04, 0x17
        /*002a*/ 	.short	(.L_121 - .L_120)
.L_120:
        /*002c*/ 	.word	0x00000000
        /*0030*/ 	.short	0x0001
        /*0032*/ 	.short	0x0008
        /*0034*/ 	.byte	0x00, 0xf5, 0x21, 0x00


	//----- nvinfo : EIATTR_KPARAM_INFO
	.align		4
.L_121:
        /*0038*/ 	.byte	0x04, 0x17
        /*003a*/ 	.short	(.L_123 - .L_122)
.L_122:
        /*003c*/ 	.word	0x00000000
        /*0040*/ 	.short	0x0000
        /*0042*/ 	.short	0x0000
        /*0044*/ 	.byte	0x00, 0xf5, 0x21, 0x00


	//----- nvinfo : EIATTR_SPARSE_MMA_MASK
	.align		4
.L_123:
        /*0048*/ 	.byte	0x03, 0x50
        /*004a*/ 	.short	0x0000


	//----- nvinfo : EIATTR_MAXREG_COUNT
	.align		4
        /*004c*/ 	.byte	0x03, 0x1b
        /*004e*/ 	.short	0x00ff


	//----- nvinfo : EIATTR_MERCURY_ISA_VERSION
	.align		4
        /*0050*/ 	.byte	0x03, 0x5f
        /*0052*/ 	.short	0x0101


	//----- nvinfo : EIATTR_VRC_CTA_INIT_COUNT
	.align		4
        /*0054*/ 	.byte	0x02, 0x4a
	.zero		1
	.zero		1


	//----- nvinfo : EIATTR_EXIT_INSTR_OFFSETS
	.align		4
        /*0058*/ 	.byte	0x04, 0x1c
        /*005a*/ 	.short	(.L_125 - .L_124)


	//   ....[0]....
.L_124:
        /*005c*/ 	.word	0x000000e0


	//   ....[1]....
        /*0060*/ 	.word	0x00000110


	//----- nvinfo : EIATTR_CBANK_PARAM_SIZE
	.align		4
.L_125:
        /*0064*/ 	.byte	0x03, 0x19
        /*0066*/ 	.short	0x001c


	//----- nvinfo : EIATTR_PARAM_CBANK
	.align		4
        /*0068*/ 	.byte	0x04, 0x0a
        /*006a*/ 	.short	(.L_127 - .L_126)
	.align		4
.L_126:
        /*006c*/ 	.word	index@(.nv.constant0._Z12GetDiff_N_SnPhPjS0_i)
        /*0070*/ 	.short	0x0380
        /*0072*/ 	.short	0x001c


	//----- nvinfo : EIATTR_SW_WAR
	.align		4
.L_127:
        /*0074*/ 	.byte	0x04, 0x36
        /*0076*/ 	.short	(.L_129 - .L_128)
.L_128:
        /*0078*/ 	.word	0x00000008
.L_129:


//--------------------- .nv.info._Z9FixUpScanPjS_j --------------------------
	.section	.nv.info._Z9FixUpScanPjS_j,"",@"SHT_CUDA_INFO"
	.sectionflags	@""
	.align	4


	//----- nvinfo : EIATTR_CUDA_API_VERSION
	.align		4
        /*0000*/ 	.byte	0x04, 0x37
        /*0002*/ 	.short	(.L_131 - .L_130)
.L_130:
        /*0004*/ 	.word	0x00000082


	//----- nvinfo : EIATTR_KPARAM_INFO
	.align		4
.L_131:
        /*0008*/ 	.byte	0x04, 0x17
        /*000a*/ 	.short	(.L_133 - .L_132)
.L_132:
        /*000c*/ 	.word	0x00000000
        /*0010*/ 	.short	0x0002
        /*0012*/ 	.short	0x0010
        /*0014*/ 	.byte	0x00, 0xf0, 0x11, 0x00


	//----- nvinfo : EIATTR_KPARAM_INFO
	.align		4
.L_133:
        /*0018*/ 	.byte	0x04, 0x17
        /*001a*/ 	.short	(.L_135 - .L_134)
.L_134:
        /*001c*/ 	.word	0x00000000
        /*0020*/ 	.short	0x0001
        /*0022*/ 	.short	0x0008
        /*0024*/ 	.byte	0x00, 0xf5, 0x21, 0x00


	//----- nvinfo : EIATTR_KPARAM_INFO
	.align		4
.L_135:
        /*0028*/ 	.byte	0x04, 0x17
        /*002a*/ 	.short	(.L_137 - .L_136)
.L_136:
        /*002c*/ 	.word	0x00000000
        /*0030*/ 	.short	0x0000
        /*0032*/ 	.short	0x0000
        /*0034*/ 	.byte	0x00, 0xf5, 0x21, 0x00


	//----- nvinfo : EIATTR_SPARSE_MMA_MASK
	.align		4
.L_137:
        /*0038*/ 	.byte	0x03, 0x50
        /*003a*/ 	.short	0x0000


	//----- nvinfo : EIATTR_MAXREG_COUNT
	.align		4
        /*003c*/ 	.byte	0x03, 0x1b
        /*003e*/ 	.short	0x00ff


	//----- nvinfo : EIATTR_MERCURY_ISA_VERSION
	.align		4
        /*0040*/ 	.byte	0x03, 0x5f
        /*0042*/ 	.short	0x0101


	//----- nvinfo : EIATTR_VRC_CTA_INIT_COUNT
	.align		4
        /*0044*/ 	.byte	0x02, 0x4a
	.zero		1
	.zero		1


	//----- nvinfo : EIATTR_EXIT_INSTR_OFFSETS
	.align		4
        /*0048*/ 	.byte	0x04, 0x1c
        /*004a*/ 	.short	(.L_139 - .L_138)


	//   ....[0]....
.L_138:
        /*004c*/ 	.word	0x00000070


	//   ....[1]....
        /*0050*/ 	.word	0x000002e0


	//----- nvinfo : EIATTR_CRS_STACK_SIZE
	.align		4
.L_139:
        /*0054*/ 	.byte	0x04, 0x1e
        /*0056*/ 	.short	(.L_141 - .L_140)
.L_140:
        /*0058*/ 	.word	0x00000000


	//----- nvinfo : EIATTR_CBANK_PARAM_SIZE
	.align		4
.L_141:
        /*005c*/ 	.byte	0x03, 0x19
        /*005e*/ 	.short	0x0014


	//----- nvinfo : EIATTR_PARAM_CBANK
	.align		4
        /*0060*/ 	.byte	0x04, 0x0a
        /*0062*/ 	.short	(.L_143 - .L_142)
	.align		4
.L_142:
        /*0064*/ 	.word	index@(.nv.constant0._Z9FixUpScanPjS_j)
        /*0068*/ 	.short	0x0380
        /*006a*/ 	.short	0x0014


	//----- nvinfo : EIATTR_SW_WAR
	.align		4
.L_143:
        /*006c*/ 	.byte	0x04, 0x36
        /*006e*/ 	.short	(.L_145 - .L_144)
.L_144:
        /*0070*/ 	.word	0x00000008
.L_145:


//--------------------- .nv.callgraph             --------------------------
	.section	.nv.callgraph,"",@"SHT_CUDA_CALLGRAPH"
	.align	4
	.sectionentsize	8
	.align		4
        /*0000*/ 	.word	0x00000000
	.align		4
        /*0004*/ 	.word	0xffffffff
	.align		4
        /*0008*/ 	.word	0x00000000
	.align		4
        /*000c*/ 	.word	0xfffffffe
	.align		4
        /*0010*/ 	.word	0x00000000
	.align		4
        /*0014*/ 	.word	0xfffffffd
	.align		4
        /*0018*/ 	.word	0x00000000
	.align		4
        /*001c*/ 	.word	0xfffffffc


//--------------------- .text._Z22KernelPrescanRecursivePjS_ii --------------------------
	.section	.text._Z22KernelPrescanRecursivePjS_ii,"ax",@progbits
	.align	128
        .global         _Z22KernelPrescanRecursivePjS_ii
        .type           _Z22KernelPrescanRecursivePjS_ii,@function
        .size           _Z22KernelPrescanRecursivePjS_ii,(.L_x_23 - _Z22KernelPrescanRecursivePjS_ii)
        .other          _Z22KernelPrescanRecursivePjS_ii,@"STO_CUDA_ENTRY STV_DEFAULT"
_Z22KernelPrescanRecursivePjS_ii:
.text._Z22KernelPrescanRecursivePjS_ii:
[----:B------:R-:W-:Y:S08]  /*0000*/  LDC R1, c[0x0][0x37c] ;  /* 0x0000df00ff017b82 */ /* 0x000ff00000000800 */
[----:B------:R-:W0:Y:S01]  /*0010*/  S2UR UR6, SR_CTAID.X ;  /* 0x00000000000679c3 */ /* 0x000e220000002500 */
[----:B------:R-:W1:Y:S07]  /*0020*/  LDCU UR4, c[0x0][0x390] ;  /* 0x00007200ff0477ac */ /* 0x000e6e0008000800 */
[----:B------:R-:W0:Y:S02]  /*0030*/  LDC R0, c[0x0][0x360] ;  /* 0x0000d800ff007b82 */ /* 0x000e240000000800 */
[----:B0-----:R-:W-:-:S04]  /*0040*/  IMAD R2, R0, UR6, RZ ;  /* 0x0000000600027c24 */ /* 0x001fc8000f8e02ff */
[----:B------:R-:W-:-:S05]  /*0050*/  IMAD.SHL.U32 R17, R2, 0x2, RZ ;  /* 0x0000000202117824 */ /* 0x000fca00078e00ff */
[----:B-1----:R-:W-:-:S13]  /*0060*/  ISETP.GE.AND P0, PT, R17, UR4, PT ;  /* 0x0000000411007c0c */ /* 0x002fda000bf06270 */
[----:B------:R-:W-:Y:S05]  /*0070*/  @P0 EXIT ;  /* 0x000000000000094d */ /* 0x000fea0003800000 */
[----:B------:R-:W0:Y:S01]  /*0080*/  S2R R2, SR_CgaCtaId ;  /* 0x0000000000027919 */ /* 0x000e220000008800 */
[----:B------:R-:W1:Y:S01]  /*0090*/  LDC R7, c[0x0][0x370] ;  /* 0x0000dc00ff077b82 */ /* 0x000e620000000800 */
[----:B------:R-:W-:Y:S01]  /*00a0*/  MOV R9, 0x400 ;  /* 0x0000040000097802 */ /* 0x000fe20000000f00 */
[----:B------:R-:W-:Y:S01]  /*00b0*/  UIADD3 UR4, UPT, UPT, UR4, 0x3ff, URZ ;  /* 0x000003ff04047890 */ /* 0x000fe2000fffe0ff */
[----:B------:R-:W2:Y:S01]  /*00c0*/  S2R R6, SR_TID.X ;  /* 0x0000000000067919 */ /* 0x000ea20000002100 */
[----:B------:R-:W-:Y:S02]  /*00d0*/  IMAD.SHL.U32 R10, R0, 0x2, RZ ;  /* 0x00000002000a7824 */ /* 0x000fe400078e00ff */
[----:B------:R-:W-:Y:S01]  /*00e0*/  HFMA2 R8, -RZ, RZ, 0, 0 ;  /* 0x00000000ff087431 */ /* 0x000fe200000001ff */
[----:B------:R-:W-:Y:S01]  /*00f0*/  USHF.R.S32.HI UR5, URZ, 0x1f, UR4 ;  /* 0x0000001fff057899 */ /* 0x000fe20008011404 */
[----:B------:R-:W3:Y:S03]  /*0100*/  LDCU.64 UR8, c[0x0][0x358] ;  /* 0x00006b00ff0877ac */ /* 0x000ee60008000a00 */
[----:B------:R-:W-:-:S04]  /*0110*/  ULEA.HI UR5, UR5, UR4, URZ, 0xa ;  /* 0x0000000405057291 */ /* 0x000fc8000f8f50ff */
[----:B------:R-:W-:Y:S01]  /*0120*/  USHF.R.S32.HI UR5, URZ, 0xa, UR5 ;  /* 0x0000000aff057899 */ /* 0x000fe20008011405 */
[----:B-1----:R-:W-:Y:S01]  /*0130*/  IMAD R14, R10, R7, RZ ;  /* 0x000000070a0e7224 */ /* 0x002fe200078e02ff */
[----:B0-----:R-:W-:Y:S02]  /*0140*/  LEA R9, R2, R9, 0x18 ;  /* 0x0000000902097211 */ /* 0x001fe400078ec0ff */
[----:B--2---:R-:W-:-:S03]  /*0150*/  LEA R12, R6, 0x1, 0x1 ;  /* 0x00000001060c7811 */ /* 0x004fc600078e08ff */
[--C-:B------:R-:W-:Y:S02]  /*0160*/  IMAD R13, R6, 0x4, R9.reuse ;  /* 0x00000004060d7824 */ /* 0x100fe400078e0209 */
[----:B------:R-:W-:Y:S02]  /*0170*/  IMAD R15, R0, 0x8, R9 ;  /* 0x00000008000f7824 */ /* 0x000fe400078e0209 */
[----:B------:R-:W-:Y:S01]  /*0180*/  IMAD R11, R6, 0x4, R13 ;  /* 0x00000004060b7824 */ /* 0x000fe200078e020d */
[----:B---3--:R-:W-:-:S07]  /*0190*/  LEA R16, R0, R13, 0x2 ;  /* 0x0000000d00107211 */ /* 0x008fce00078e10ff */
.L_x_4:
[----:B0-----:R-:W0:Y:S01]  /*01a0*/  LDCU UR4, c[0x0][0x390] ;  /* 0x00007200ff0477ac */ /* 0x001e220008000800 */
[----:B------:R-:W-:Y:S02]  /*01b0*/  IMAD.IADD R19, R6, 0x1, R17 ;  /* 0x0000000106137824 */ /* 0x000fe400078e0211 */
[----:B------:R-:W-:Y:S02]  /*01c0*/  IMAD.MOV.U32 R18, RZ, RZ, RZ ;  /* 0x000000ffff127224 */ /* 0x000fe400078e00ff */
[----:B------:R-:W-:Y:S01]  /*01d0*/  IMAD.MOV.U32 R23, RZ, RZ, RZ ;  /* 0x000000ffff177224 */ /* 0x000fe200078e00ff */
[C---:B-1----:R-:W-:Y:S02]  /*01e0*/  IADD3 R21, PT, PT, R19.reuse, R0, RZ ;  /* 0x0000000013157210 */ /* 0x042fe40007ffe0ff */
[----:B0-----:R-:W-:Y:S02]  /*01f0*/  ISETP.GE.AND P0, PT, R19, UR4, PT ;  /* 0x0000000413007c0c */ /* 0x001fe4000bf06270 */
[----:B------:R-:W-:-:S11]  /*0200*/  ISETP.GE.U32.AND P1, PT, R21, UR4, PT ;  /* 0x0000000415007c0c */ /* 0x000fd6000bf26070 */
[----:B------:R-:W0:Y:S08]  /*0210*/  @!P0 LDC.64 R4, c[0x0][0x380] ;  /* 0x0000e000ff048b82 */ /* 0x000e300000000a00 */
[----:B------:R-:W1:Y:S01]  /*0220*/  @!P1 LDC.64 R2, c[0x0][0x380] ;  /* 0x0000e000ff029b82 */ /* 0x000e620000000a00 */
[----:B0-----:R-:W-:-:S05]  /*0230*/  @!P0 IMAD.WIDE R4, R19, 0x4, R4 ;  /* 0x0000000413048825 */ /* 0x001fca00078e0204 */
[----:B------:R-:W2:Y:S01]  /*0240*/  @!P0 LDG.E R18, desc[UR8][R4.64] ;  /* 0x0000000804128981 */ /* 0x000ea2000c1e1900 */
[----:B-1----:R-:W-:-:S05]  /*0250*/  @!P1 IMAD.WIDE.U32 R2, R21, 0x4, R2 ;  /* 0x0000000415029825 */ /* 0x002fca00078e0002 */
[----:B------:R-:W3:Y:S01]  /*0260*/  @!P1 LDG.E R23, desc[UR8][R2.64] ;  /* 0x0000000802179981 */ /* 0x000ee2000c1e1900 */
[----:B------:R-:W-:Y:S01]  /*0270*/  MOV R21, 0x1 ;  /* 0x0000000100157802 */ /* 0x000fe20000000f00 */
[----:B------:R-:W-:Y:S02]  /*0280*/  IMAD.MOV.U32 R25, RZ, RZ, R0 ;  /* 0x000000ffff197224 */ /* 0x000fe400078e0000 */
[----:B--2---:R0:W-:Y:S04]  /*0290*/  STS [R13], R18 ;  /* 0x000000120d007388 */ /* 0x0041e80000000800 */
[----:B---3--:R0:W-:Y:S02]  /*02a0*/  STS [R16], R23 ;  /* 0x0000001710007388 */ /* 0x0081e40000000800 */
.L_x_0:
[----:B------:R-:W-:Y:S01]  /*02b0*/  BAR.SYNC.DEFER_BLOCKING 0x0 ;  /* 0x0000000000007b1d */ /* 0x000fe20000010000 */
[----:B------:R-:W-:-:S13]  /*02c0*/  ISETP.GE.U32.AND P0, PT, R6, R25, PT ;  /* 0x000000190600720c */ /* 0x000fda0003f06070 */
[----:B------:R-:W-:-:S04]  /*02d0*/  @!P0 IMAD R2, R12, R21, RZ ;  /* 0x000000150c028224 */ /* 0x000fc800078e02ff */
[----:B------:R-:W-:-:S05]  /*02e0*/  @!P0 IMAD R2, R2, 0x4, R9 ;  /* 0x0000000402028824 */ /* 0x000fca00078e0209 */
[C---:B------:R-:W-:Y:S01]  /*02f0*/  @!P0 LEA R3, R21.reuse, R2, 0x2 ;  /* 0x0000000215038211 */ /* 0x040fe200078e10ff */
[----:B------:R-:W-:Y:S01]  /*0300*/  IMAD.SHL.U32 R21, R21, 0x2, RZ ;  /* 0x0000000215157824 */ /* 0x000fe200078e00ff */
[----:B------:R-:W-:Y:S04]  /*0310*/  @!P0 LDS R2, [R2+-0x4] ;  /* 0xfffffc0002028984 */ /* 0x000fe80000000800 */
[----:B------:R-:W1:Y:S02]  /*0320*/  @!P0 LDS R5, [R3+-0x4] ;  /* 0xfffffc0003058984 */ /* 0x000e640000000800 */
[----:B-1----:R-:W-:-:S05]  /*0330*/  @!P0 IMAD.IADD R4, R2, 0x1, R5 ;  /* 0x0000000102048824 */ /* 0x002fca00078e0205 */
[----:B------:R1:W-:Y:S01]  /*0340*/  @!P0 STS [R3+-0x4], R4 ;  /* 0xfffffc0403008388 */ /* 0x0003e20000000800 */
[----:B------:R-:W-:Y:S02]  /*0350*/  ISETP.GT.U32.AND P0, PT, R25, 0x1, PT ;  /* 0x000000011900780c */ /* 0x000fe40003f04070 */
[----:B------:R-:W-:-:S11]  /*0360*/  SHF.R.U32.HI R25, RZ, 0x1, R25 ;  /* 0x00000001ff197819 */ /* 0x000fd60000011619 */
[----:B-1----:R-:W-:Y:S05]  /*0370*/  @P0 BRA `(.L_x_0) ;  /* 0xfffffffc00cc0947 */ /* 0x002fea000383ffff */
[----:B------:R-:W-:Y:S01]  /*0380*/  ISETP.NE.AND P0, PT, R6, RZ, PT ;  /* 0x000000ff0600720c */ /* 0x000fe20003f05270 */
[----:B------:R-:W-:-:S12]  /*0390*/  BSSY.RECONVERGENT B0, `(.L_x_1) ;  /* 0x000000b000007945 */ /* 0x000fd80003800200 */
[----:B------:R-:W-:Y:S05]  /*03a0*/  @P0 BRA `(.L_x_2) ;  /* 0x0000000000240947 */ /* 0x000fea0003800000 */
[----:B------:R-:W1:Y:S01]  /*03b0*/  LDC R2, c[0x0][0x394] ;  /* 0x0000e500ff027b82 */ /* 0x000e620000000800 */
[----:B0-----:R-:W-:-:S05]  /*03c0*/  IMAD R23, R7, R8, UR6 ;  /* 0x0000000607177e24 */ /* 0x001fca000f8e0208 */
[----:B------:R-:W-:-:S04]  /*03d0*/  ISETP.GE.U32.AND P0, PT, R23, UR5, PT ;  /* 0x0000000517007c0c */ /* 0x000fc8000bf06070 */
[----:B-1----:R-:W-:-:S13]  /*03e0*/  ISETP.NE.OR P0, PT, R2, RZ, P0 ;  /* 0x000000ff0200720c */ /* 0x002fda0000705670 */
[----:B------:R-:W0:Y:S01]  /*03f0*/  @!P0 LDS R5, [R15+-0x4] ;  /* 0xfffffc000f058984 */ /* 0x000e220000000800 */
[----:B------:R-:W1:Y:S03]  /*0400*/  @!P0 LDC.64 R2, c[0x0][0x388] ;  /* 0x0000e200ff028b82 */ /* 0x000e660000000a00 */
[----:B------:R2:W-:Y:S01]  /*0410*/  STS [R15+-0x4], RZ ;  /* 0xfffffcff0f007388 */ /* 0x0005e20000000800 */
[----:B-1----:R-:W-:-:S05]  /*0420*/  @!P0 IMAD.WIDE.U32 R2, R23, 0x4, R2 ;  /* 0x0000000417028825 */ /* 0x002fca00078e0002 */
[----:B0-----:R2:W-:Y:S02]  /*0430*/  @!P0 STG.E desc[UR8][R2.64], R5 ;  /* 0x0000000502008986 */ /* 0x0015e4000c101908 */
.L_x_2:
[----:B------:R-:W-:Y:S05]  /*0440*/  BSYNC.RECONVERGENT B0 ;  /* 0x0000000000007941 */ /* 0x000fea0003800200 */
.L_x_1:
[----:B------:R-:W-:-:S05]  /*0450*/  UMOV UR4, 0x1 ;  /* 0x0000000100047882 */ /* 0x000fca0000000000 */
.L_x_3:
[----:B------:R-:W-:Y:S01]  /*0460*/  BAR.SYNC.DEFER_BLOCKING 0x0 ;  /* 0x0000000000007b1d */ /* 0x000fe20000010000 */
[----:B------:R-:W-:Y:S01]  /*0470*/  ISETP.GE.U32.AND P0, PT, R6, UR4, PT ;  /* 0x0000000406007c0c */ /* 0x000fe2000bf06070 */
[----:B------:R-:W-:Y:S01]  /*0480*/  USHF.L.U32 UR4, UR4, 0x1, URZ ;  /* 0x0000000104047899 */ /* 0x000fe200080006ff */
[----:B------:R-:W-:-:S11]  /*0490*/  SHF.R.U32.HI R21, RZ, 0x1, R21 ;  /* 0x00000001ff157819 */ /* 0x000fd60000011615 */
[----:B--2---:R-:W-:-:S05]  /*04a0*/  @!P0 IMAD R2, R12, R21, RZ ;  /* 0x000000150c028224 */ /* 0x004fca00078e02ff */
[----:B------:R-:W-:-:S05]  /*04b0*/  @!P0 LEA R2, R2, R9, 0x2 ;  /* 0x0000000902028211 */ /* 0x000fca00078e10ff */
[----:B------:R-:W-:Y:S01]  /*04c0*/  @!P0 IMAD R4, R21, 0x4, R2 ;  /* 0x0000000415048824 */ /* 0x000fe200078e0202 */
[----:B------:R-:W-:Y:S04]  /*04d0*/  @!P0 LDS R3, [R2+-0x4] ;  /* 0xfffffc0002038984 */ /* 0x000fe80000000800 */
[----:B------:R-:W1:Y:S02]  /*04e0*/  @!P0 LDS R5, [R4+-0x4] ;  /* 0xfffffc0004058984 */ /* 0x000e640000000800 */
[----:B-1----:R-:W-:Y:S02]  /*04f0*/  @!P0 IADD3 R3, PT, PT, R3, R5, RZ ;  /* 0x0000000503038210 */ /* 0x002fe40007ffe0ff */
[----:B------:R1:W-:Y:S04]  /*0500*/  @!P0 STS [R2+-0x4], R5 ;  /* 0xfffffc0502008388 */ /* 0x0003e80000000800 */
[----:B------:R1:W-:Y:S01]  /*0510*/  @!P0 STS [R4+-0x4], R3 ;  /* 0xfffffc0304008388 */ /* 0x0003e20000000800 */
[----:B------:R-:W-:-:S13]  /*0520*/  ISETP.LE.U32.AND P0, PT, R10, UR4, PT ;  /* 0x000000040a007c0c */ /* 0x000fda000bf03070 */
[----:B-1----:R-:W-:Y:S05]  /*0530*/  @!P0 BRA `(.L_x_3) ;  /* 0xfffffffc00c88947 */ /* 0x002fea000383ffff */
[----:B------:R-:W1:Y:S01]  /*0540*/  LDCU UR4, c[0x0][0x390] ;  /* 0x00007200ff0477ac */ /* 0x000e620008000800 */
[----:B------:R-:W-:Y:S01]  /*0550*/  IMAD.IADD R19, R19, 0x1, R6 ;  /* 0x0000000113137824 */ /* 0x000fe200078e0206 */
[----:B------:R-:W-:Y:S01]  /*0560*/  IADD3 R2, PT, PT, R12, R17, RZ ;  /* 0x000000110c027210 */ /* 0x000fe20007ffe0ff */
[----:B------:R-:W-:Y:S01]  /*0570*/  IMAD.IADD R17, R14, 0x1, R17 ;  /* 0x000000010e117824 */ /* 0x000fe200078e0211 */
[----:B------:R-:W-:Y:S01]  /*0580*/  IADD3 R8, PT, PT, R8, 0x1, RZ ;  /* 0x0000000108087810 */ /* 0x000fe20007ffe0ff */
[----:B------:R-:W-:Y:S01]  /*0590*/  BAR.SYNC.DEFER_BLOCKING 0x0 ;  /* 0x0000000000007b1d */ /* 0x000fe20000010000 */
[----:B-1----:R-:W-:Y:S02]  /*05a0*/  ISETP.GE.AND P0, PT, R19, UR4, PT ;  /* 0x0000000413007c0c */ /* 0x002fe4000bf06270 */
[----:B------:R-:W-:-:S05]  /*05b0*/  ISETP.GE.AND P1, PT, R2, UR4, PT ;  /* 0x0000000402007c0c */ /* 0x000fca000bf26270 */
[----:B------:R-:W1:Y:S06]  /*05c0*/  LDC.64 R2, c[0x0][0x380] ;  /* 0x0000e000ff027b82 */ /* 0x000e6c0000000a00 */
[----:B------:R-:W2:Y:S04]  /*05d0*/  @!P0 LDS R5, [R11] ;  /* 0x000000000b058984 */ /* 0x000ea80000000800 */
[----:B------:R-:W3:Y:S01]  /*05e0*/  @!P1 LDS R21, [R11+0x4] ;  /* 0x000004000b159984 */ /* 0x000ee20000000800 */
[----:B-1----:R-:W-:-:S05]  /*05f0*/  IMAD.WIDE R2, R19, 0x4, R2 ;  /* 0x0000000413027825 */ /* 0x002fca00078e0202 */
[----:B--2---:R1:W-:Y:S01]  /*0600*/  @!P0 STG.E desc[UR8][R2.64], R5 ;  /* 0x0000000502008986 */ /* 0x0043e2000c101908 */
[----:B------:R-:W-:-:S03]  /*0610*/  ISETP.GE.AND P0, PT, R17, UR4, PT ;  /* 0x0000000411007c0c */ /* 0x000fc6000bf06270 */
[----:B---3--:R1:W-:Y:S01]  /*0620*/  @!P1 STG.E desc[UR8][R2.64+0x4], R21 ;  /* 0x0000041502009986 */ /* 0x0083e2000c101908 */
[----:B------:R-:W-:Y:S09]  /*0630*/  BAR.SYNC.DEFER_BLOCKING 0x0 ;  /* 0x0000000000007b1d */ /* 0x000ff20000010000 */
[----:B------:R-:W-:Y:S05]  /*0640*/  @!P0 BRA `(.L_x_4) ;  /* 0xfffffff800d48947 */ /* 0x000fea000383ffff */
[----:B------:R-:W-:Y:S05]  /*0650*/  EXIT ;  /* 0x000000000000794d */ /* 0x000fea0003800000 */
.L_x_5:
[----:B------:R-:W-:-:S00]  /*0660*/  BRA `(.L_x_5) ;  /* 0xfffffffc00fc7947 */ /* 0x000fc0000383ffff */
[----:B------:R-:W-:-:S00]  /*0670*/  NOP ;  /* 0x0000000000007918 */ /* 0x000fc00000000000 */
        /* <DEDUP_REMOVED lines=8> */
.L_x_23:


//--------------------- .text._Z13KernelPrescanPjPhS_S_ii --------------------------
	.section	.text._Z13KernelPrescanPjPhS_S_ii,"ax",@progbits
	.align	128
        .global         _Z13KernelPrescanPjPhS_S_ii
        .type           _Z13KernelPrescanPjPhS_S_ii,@function
        .size           _Z13KernelPrescanPjPhS_S_ii,(.L_x_24 - _Z13KernelPrescanPjPhS_S_ii)
        .other          _Z13KernelPrescanPjPhS_S_ii,@"STO_CUDA_ENTRY STV_DEFAULT"
_Z13KernelPrescanPjPhS_S_ii:
.text._Z13KernelPrescanPjPhS_S_ii:
        /* <DEDUP_REMOVED lines=13> */
[----:B------:R-:W-:Y:S01]  /*00d0*/  IMAD.MOV.U32 R6, RZ, RZ, RZ ;  /* 0x000000ffff067224 */ /* 0x000fe200078e00ff */
[----:B------:R-:W3:Y:S01]  /*00e0*/  LDCU.64 UR8, c[0x0][0x358] ;  /* 0x00006b00ff0877ac */ /* 0x000ee20008000a00 */
[----:B------:R-:W-:-:S04]  /*00f0*/  USHF.R.S32.HI UR5, URZ, 0x1f, UR4 ;  /* 0x0000001fff057899 */ /* 0x000fc80008011404 */
[----:B------:R-:W-:-:S04]  /*0100*/  ULEA.HI UR5, UR5, UR4, URZ, 0xa ;  /* 0x0000000405057291 */ /* 0x000fc8000f8f50ff */
[----:B------:R-:W-:Y:S01]  /*0110*/  USHF.R.S32.HI UR5, URZ, 0xa, UR5 ;  /* 0x0000000aff057899 */ /* 0x000fe20008011405 */
[----:B0-----:R-:W-:Y:S01]  /*0120*/  LEA R5, R4, R5, 0x18 ;  /* 0x0000000504057211 */ /* 0x001fe200078ec0ff */
[----:B------:R-:W-:Y:S01]  /*0130*/  IMAD.SHL.U32 R4, R0, 0x2, RZ ;  /* 0x0000000200047824 */ /* 0x000fe200078e00ff */
[----:B--2---:R-:W-:-:S03]  /*0140*/  LEA R8, R2, 0x1, 0x1 ;  /* 0x0000000102087811 */ /* 0x004fc600078e08ff */
[----:B------:R-:W-:Y:S01]  /*0150*/  IMAD R9, R2, 0x4, R5 ;  /* 0x0000000402097824 */ /* 0x000fe200078e0205 */
[----:B------:R-:W-:Y:S01]  /*0160*/  LEA R11, R0, R5, 0x3 ;  /* 0x00000005000b7211 */ /* 0x000fe200078e18ff */
[----:B-1----:R-:W-:Y:S02]  /*0170*/  IMAD R10, R4, R3, RZ ;  /* 0x00000003040a7224 */ /* 0x002fe400078e02ff */
[--C-:B------:R-:W-:Y:S02]  /*0180*/  IMAD R16, R0, 0x4, R9.reuse ;  /* 0x0000000400107824 */ /* 0x100fe400078e0209 */
[----:B---3--:R-:W-:-:S07]  /*0190*/  IMAD R17, R2, 0x4, R9 ;  /* 0x0000000402117824 */ /* 0x008fce00078e0209 */
.L_x_10:
[----:B0-----:R-:W0:Y:S01]  /*01a0*/  LDCU UR4, c[0x0][0x3a0] ;  /* 0x00007400ff0477ac */ /* 0x001e220008000800 */
[----:B------:R-:W-:-:S05]  /*01b0*/  IMAD.IADD R21, R2, 0x1, R7 ;  /* 0x0000000102157824 */ /* 0x000fca00078e0207 */
[----:B0-----:R-:W-:-:S13]  /*01c0*/  ISETP.GE.AND P1, PT, R21, UR4, PT ;  /* 0x0000000415007c0c */ /* 0x001fda000bf26270 */
[----:B------:R-:W0:Y:S01]  /*01d0*/  @!P1 LDC.64 R12, c[0x0][0x380] ;  /* 0x0000e000ff0c9b82 */ /* 0x000e220000000a00 */
[----:B------:R-:W-:-:S07]  /*01e0*/  IADD3 R23, PT, PT, R21, R0, RZ ;  /* 0x0000000015177210 */ /* 0x000fce0007ffe0ff */
[----:B------:R-:W1:Y:S01]  /*01f0*/  @!P1 LDC R25, c[0x0][0x3a4] ;  /* 0x0000e900ff199b82 */ /* 0x000e620000000800 */
[----:B0-----:R-:W-:Y:S01]  /*0200*/  @!P1 IMAD.WIDE R18, R21, 0x4, R12 ;  /* 0x0000000415129825 */ /* 0x001fe200078e020c */
[----:B------:R-:W-:-:S06]  /*0210*/  ISETP.GE.U32.AND P0, PT, R23, UR4, PT ;  /* 0x0000000417007c0c */ /* 0x000fcc000bf06070 */
[----:B------:R-:W0:Y:S01]  /*0220*/  @!P1 LDC.64 R12, c[0x0][0x388] ;  /* 0x0000e200ff0c9b82 */ /* 0x000e220000000a00 */
[----:B------:R-:W1:Y:S07]  /*0230*/  @!P1 LDG.E R18, desc[UR8][R18.64] ;  /* 0x0000000812129981 */ /* 0x000e6e000c1e1900 */
[----:B------:R-:W2:Y:S01]  /*0240*/  @!P0 LDC.64 R14, c[0x0][0x380] ;  /* 0x0000e000ff0e8b82 */ /* 0x000ea20000000a00 */
[----:B0-----:R-:W-:-:S04]  /*0250*/  @!P1 IADD3 R12, P2, PT, R21, R12, RZ ;  /* 0x0000000c150c9210 */ /* 0x001fc80007f5e0ff */
[----:B------:R-:W-:Y:S01]  /*0260*/  @!P1 LEA.HI.X.SX32 R13, R21, R13, 0x1, P2 ;  /* 0x0000000d150d9211 */ /* 0x000fe200010f0eff */
[----:B--2---:R-:W-:Y:S01]  /*0270*/  @!P0 IMAD.WIDE.U32 R14, R23, 0x4, R14 ;  /* 0x00000004170e8825 */ /* 0x004fe200078e000e */
[----:B-1----:R-:W-:Y:S02]  /*0280*/  @!P1 SHF.R.U32.HI R20, RZ, R25, R18 ;  /* 0x00000019ff149219 */ /* 0x002fe40000011612 */
[----:B------:R-:W0:Y:S02]  /*0290*/  @!P0 LDC.64 R18, c[0x0][0x388] ;  /* 0x0000e200ff128b82 */ /* 0x000e240000000a00 */
[----:B------:R-:W-:-:S05]  /*02a0*/  @!P1 LOP3.LUT R20, R20, 0x1, RZ, 0xc0, !PT ;  /* 0x0000000114149812 */ /* 0x000fca00078ec0ff */
[----:B------:R1:W-:Y:S01]  /*02b0*/  @!P1 STG.E.U8 desc[UR8][R12.64], R20 ;  /* 0x000000140c009986 */ /* 0x0003e2000c101108 */
[----:B------:R-:W2:Y:S03]  /*02c0*/  @!P0 LDC R25, c[0x0][0x3a4] ;  /* 0x0000e900ff198b82 */ /* 0x000ea60000000800 */
[----:B------:R3:W2:Y:S04]  /*02d0*/  @!P0 LDG.E R14, desc[UR8][R14.64] ;  /* 0x000000080e0e8981 */ /* 0x0006a8000c1e1900 */
[----:B------:R4:W-:Y:S04]  /*02e0*/  @!P1 STS [R9], R20 ;  /* 0x0000001409009388 */ /* 0x0009e80000000800 */
[----:B------:R4:W-:Y:S01]  /*02f0*/  @P1 STS [R9], RZ ;  /* 0x000000ff09001388 */ /* 0x0009e20000000800 */
[----:B-1----:R-:W-:-:S02]  /*0300*/  IMAD.MOV.U32 R13, RZ, RZ, R0 ;  /* 0x000000ffff0d7224 */ /* 0x002fc400078e0000 */
[----:B---3--:R-:W-:Y:S01]  /*0310*/  IMAD.MOV.U32 R15, RZ, RZ, 0x1 ;  /* 0x00000001ff0f7424 */ /* 0x008fe200078e00ff */
[----:B0-----:R-:W-:-:S05]  /*0320*/  @!P0 IADD3 R18, P2, PT, R23, R18, RZ ;  /* 0x0000001217128210 */ /* 0x001fca0007f5e0ff */
[----:B------:R-:W-:Y:S01]  /*0330*/  @!P0 IMAD.X R19, RZ, RZ, R19, P2 ;  /* 0x000000ffff138224 */ /* 0x000fe200010e0613 */
[----:B--2---:R-:W-:-:S04]  /*0340*/  @!P0 SHF.R.U32.HI R22, RZ, R25, R14 ;  /* 0x00000019ff168219 */ /* 0x004fc8000001160e */
[----:B------:R-:W-:-:S05]  /*0350*/  @!P0 LOP3.LUT R23, R22, 0x1, RZ, 0xc0, !PT ;  /* 0x0000000116178812 */ /* 0x000fca00078ec0ff */
[----:B------:R4:W-:Y:S04]  /*0360*/  @!P0 STS [R16], R23 ;  /* 0x0000001710008388 */ /* 0x0009e80000000800 */
[----:B------:R4:W-:Y:S04]  /*0370*/  @!P0 STG.E.U8 desc[UR8][R18.64], R23 ;  /* 0x0000001712008986 */ /* 0x0009e8000c101108 */
[----:B------:R4:W-:Y:S02]  /*0380*/  @P0 STS [R16], RZ ;  /* 0x000000ff10000388 */ /* 0x0009e40000000800 */
.L_x_6:
[----:B------:R-:W-:Y:S01]  /*0390*/  BAR.SYNC.DEFER_BLOCKING 0x0 ;  /* 0x0000000000007b1d */ /* 0x000fe20000010000 */
[----:B------:R-:W-:-:S13]  /*03a0*/  ISETP.GE.U32.AND P0, PT, R2, R13, PT ;  /* 0x0000000d0200720c */ /* 0x000fda0003f06070 */
[----:B------:R-:W-:-:S05]  /*03b0*/  @!P0 IMAD R12, R8, R15, RZ ;  /* 0x0000000f080c8224 */ /* 0x000fca00078e02ff */
[----:B------:R-:W-:-:S05]  /*03c0*/  @!P0 LEA R12, R12, R5, 0x2 ;  /* 0x000000050c0c8211 */ /* 0x000fca00078e10ff */
[C---:B------:R-:W-:Y:S02]  /*03d0*/  @!P0 IMAD R14, R15.reuse, 0x4, R12 ;  /* 0x000000040f0e8824 */ /* 0x040fe400078e020c */
[----:B------:R-:W-:Y:S01]  /*03e0*/  @!P0 LDS R12, [R12+-0x4] ;  /* 0xfffffc000c0c8984 */ /* 0x000fe20000000800 */
[----:B------:R-:W-:-:S03]  /*03f0*/  IMAD.SHL.U32 R15, R15, 0x2, RZ ;  /* 0x000000020f0f7824 */ /* 0x000fc600078e00ff */
[----:B----4-:R-:W0:Y:S02]  /*0400*/  @!P0 LDS R19, [R14+-0x4] ;  /* 0xfffffc000e138984 */ /* 0x010e240000000800 */
[----:B0-----:R-:W-:-:S05]  /*0410*/  @!P0 IMAD.IADD R19, R12, 0x1, R19 ;  /* 0x000000010c138824 */ /* 0x001fca00078e0213 */
[----:B------:R0:W-:Y:S01]  /*0420*/  @!P0 STS [R14+-0x4], R19 ;  /* 0xfffffc130e008388 */ /* 0x0001e20000000800 */
[----:B------:R-:W-:Y:S02]  /*0430*/  ISETP.GT.U32.AND P0, PT, R13, 0x1, PT ;  /* 0x000000010d00780c */ /* 0x000fe40003f04070 */
[----:B------:R-:W-:-:S11]  /*0440*/  SHF.R.U32.HI R13, RZ, 0x1, R13 ;  /* 0x00000001ff0d7819 */ /* 0x000fd6000001160d */
[----:B0-----:R-:W-:Y:S05]  /*0450*/  @P0 BRA `(.L_x_6) ;  /* 0xfffffffc00cc0947 */ /* 0x001fea000383ffff */
[----:B------:R-:W-:Y:S01]  /*0460*/  ISETP.NE.AND P0, PT, R2, RZ, PT ;  /* 0x000000ff0200720c */ /* 0x000fe20003f05270 */
[----:B------:R-:W-:-:S12]  /*0470*/  BSSY.RECONVERGENT B0, `(.L_x_7) ;  /* 0x0000009000007945 */ /* 0x000fd80003800200 */
[----:B------:R-:W-:Y:S05]  /*0480*/  @P0 BRA `(.L_x_8) ;  /* 0x00000000001c0947 */ /* 0x000fea0003800000 */
[----:B------:R-:W-:-:S05]  /*0490*/  IMAD R23, R3, R6, UR6 ;  /* 0x0000000603177e24 */ /* 0x000fca000f8e0206 */
[----:B------:R-:W-:-:S13]  /*04a0*/  ISETP.GE.U32.AND P0, PT, R23, UR5, PT ;  /* 0x0000000517007c0c */ /* 0x000fda000bf06070 */
[----:B------:R-:W0:Y:S01]  /*04b0*/  @!P0 LDS R19, [R11+-0x4] ;  /* 0xfffffc000b138984 */ /* 0x000e220000000800 */
[----:B------:R-:W1:Y:S03]  /*04c0*/  @!P0 LDC.64 R12, c[0x0][0x398] ;  /* 0x0000e600ff0c8b82 */ /* 0x000e660000000a00 */
[----:B------:R2:W-:Y:S01]  /*04d0*/  STS [R11+-0x4], RZ ;  /* 0xfffffcff0b007388 */ /* 0x0005e20000000800 */
[----:B-1----:R-:W-:-:S05]  /*04e0*/  @!P0 IMAD.WIDE.U32 R12, R23, 0x4, R12 ;  /* 0x00000004170c8825 */ /* 0x002fca00078e000c */
[----:B0-----:R2:W-:Y:S02]  /*04f0*/  @!P0 STG.E desc[UR8][R12.64], R19 ;  /* 0x000000130c008986 */ /* 0x0015e4000c101908 */
.L_x_8:
[----:B------:R-:W-:Y:S05]  /*0500*/  BSYNC.RECONVERGENT B0 ;  /* 0x0000000000007941 */ /* 0x000fea0003800200 */
.L_x_7:
[----:B------:R-:W-:-:S05]  /*0510*/  UMOV UR4, 0x1 ;  /* 0x0000000100047882 */ /* 0x000fca0000000000 */
.L_x_9:
        /* <DEDUP_REMOVED lines=8> */
[----:B------:R-:W0:Y:S02]  /*05a0*/  @!P0 LDS R18, [R14+-0x4] ;  /* 0xfffffc000e128984 */ /* 0x000e240000000800 */
[----:B0-----:R-:W-:Y:S02]  /*05b0*/  @!P0 IMAD.IADD R13, R13, 0x1, R18 ;  /* 0x000000010d0d8824 */ /* 0x001fe400078e0212 */
[----:B------:R0:W-:Y:S04]  /*05c0*/  @!P0 STS [R12+-0x4], R18 ;  /* 0xfffffc120c008388 */ /* 0x0001e80000000800 */
[----:B------:R0:W-:Y:S01]  /*05d0*/  @!P0 STS [R14+-0x4], R13 ;  /* 0xfffffc0d0e008388 */ /* 0x0001e20000000800 */
[----:B------:R-:W-:-:S13]  /*05e0*/  ISETP.LE.U32.AND P0, PT, R4, UR4, PT ;  /* 0x0000000404007c0c */ /* 0x000fda000bf03070 */
[----:B0-----:R-:W-:Y:S05]  /*05f0*/  @!P0 BRA `(.L_x_9) ;  /* 0xfffffffc00c88947 */ /* 0x001fea000383ffff */
[----:B------:R-:W0:Y:S01]  /*0600*/  LDCU UR4, c[0x0][0x3a0] ;  /* 0x00007400ff0477ac */ /* 0x000e220008000800 */
[----:B------:R-:W-:Y:S01]  /*0610*/  IMAD.IADD R21, R21, 0x1, R2 ;  /* 0x0000000115157824 */ /* 0x000fe200078e0202 */
[----:B------:R-:W-:Y:S01]  /*0620*/  IADD3 R12, PT, PT, R8, R7, RZ ;  /* 0x00000007080c7210 */ /* 0x000fe20007ffe0ff */
[----:B------:R-:W-:Y:S02]  /*0630*/  IMAD.IADD R7, R10, 0x1, R7 ;  /* 0x000000010a077824 */ /* 0x000fe400078e0207 */
[----:B------:R-:W-:Y:S01]  /*0640*/  VIADD R6, R6, 0x1 ;  /* 0x0000000106067836 */ /* 0x000fe20000000000 */
[----:B------:R-:W-:Y:S01]  /*0650*/  BAR.SYNC.DEFER_BLOCKING 0x0 ;  /* 0x0000000000007b1d */ /* 0x000fe20000010000 */
[----:B0-----:R-:W-:Y:S02]  /*0660*/  ISETP.GE.AND P0, PT, R21, UR4, PT ;  /* 0x0000000415007c0c */ /* 0x001fe4000bf06270 */
[----:B------:R-:W-:-:S05]  /*0670*/  ISETP.GE.AND P1, PT, R12, UR4, PT ;  /* 0x000000040c007c0c */ /* 0x000fca000bf26270 */
[----:B------:R-:W0:Y:S06]  /*0680*/  LDC.64 R12, c[0x0][0x390] ;  /* 0x0000e400ff0c7b82 */ /* 0x000e2c0000000a00 */
[----:B------:R-:W1:Y:S04]  /*0690*/  @!P0 LDS R15, [R17] ;  /* 0x00000000110f8984 */ /* 0x000e680000000800 */
[----:B------:R-:W2:Y:S01]  /*06a0*/  @!P1 LDS R19, [R17+0x4] ;  /* 0x0000040011139984 */ /* 0x000ea20000000800 */
[----:B0-----:R-:W-:-:S05]  /*06b0*/  IMAD.WIDE R12, R21, 0x4, R12 ;  /* 0x00000004150c7825 */ /* 0x001fca00078e020c */
[----:B-1----:R0:W-:Y:S01]  /*06c0*/  @!P0 STG.E desc[UR8][R12.64], R15 ;  /* 0x0000000f0c008986 */ /* 0x0021e2000c101908 */
[----:B------:R-:W-:-:S03]  /*06d0*/  ISETP.GE.AND P0, PT, R7, UR4, PT ;  /* 0x0000000407007c0c */ /* 0x000fc6000bf06270 */
[----:B--2---:R0:W-:Y:S01]  /*06e0*/  @!P1 STG.E desc[UR8][R12.64+0x4], R19 ;  /* 0x000004130c009986 */ /* 0x0041e2000c101908 */
[----:B------:R-:W-:Y:S09]  /*06f0*/  BAR.SYNC.DEFER_BLOCKING 0x0 ;  /* 0x0000000000007b1d */ /* 0x000ff20000010000 */
[----:B------:R-:W-:Y:S05]  /*0700*/  @!P0 BRA `(.L_x_10) ;  /* 0xfffffff800a48947 */ /* 0x000fea000383ffff */
[----:B------:R-:W-:Y:S05]  /*0710*/  EXIT ;  /* 0x000000000000794d */ /* 0x000fea0003800000 */
.L_x_11:
        /* <DEDUP_REMOVED lines=14> */
.L_x_24:


//--------------------- .text._Z8ExchangePjS_i    --------------------------
	.section	.text._Z8ExchangePjS_i,"ax",@progbits
	.align	128
        .global         _Z8ExchangePjS_i
        .type           _Z8ExchangePjS_i,@function
        .size           _Z8ExchangePjS_i,(.L_x_25 - _Z8ExchangePjS_i)
        .other          _Z8ExchangePjS_i,@"STO_CUDA_ENTRY STV_DEFAULT"
_Z8ExchangePjS_i:
.text._Z8ExchangePjS_i:
[----:B------:R-:W-:Y:S01]  /*0000*/  LDC R1, c[0x0][0x37c] ;  /* 0x0000df00ff017b82 */ /* 0x000fe20000000800 */
[----:B------:R-:W0:Y:S07]  /*0010*/  S2R R0, SR_TID.X ;  /* 0x0000000000007919 */ /* 0x000e2e0000002100 */
[----:B------:R-:W0:Y:S01]  /*0020*/  S2UR UR4, SR_CTAID.X ;  /* 0x00000000000479c3 */ /* 0x000e220000002500 */
[----:B------:R-:W1:Y:S07]  /*0030*/  LDCU UR5, c[0x0][0x390] ;  /* 0x00007200ff0577ac */ /* 0x000e6e0008000800 */
[----:B------:R-:W0:Y:S02]  /*0040*/  LDC R11, c[0x0][0x360] ;  /* 0x0000d800ff0b7b82 */ /* 0x000e240000000800 */
[----:B0-----:R-:W-:-:S05]  /*0050*/  IMAD R0, R11, UR4, R0 ;  /* 0x000000040b007c24 */ /* 0x001fca000f8e0200 */
[----:B-1----:R-:W-:-:S13]  /*0060*/  ISETP.GE.AND P0, PT, R0, UR5, PT ;  /* 0x0000000500007c0c */ /* 0x002fda000bf06270 */
[----:B------:R-:W-:Y:S05]  /*0070*/  @P0 EXIT ;  /* 0x000000000000094d */ /* 0x000fea0003800000 */
[----:B------:R-:W0:Y:S01]  /*0080*/  LDC.64 R8, c[0x0][0x380] ;  /* 0x0000e000ff087b82 */ /* 0x000e220000000a00 */
[----:B------:R-:W1:Y:S01]  /*0090*/  LDCU UR4, c[0x0][0x370] ;  /* 0x00006e00ff0477ac */ /* 0x000e620008000800 */
[----:B------:R-:W2:Y:S06]  /*00a0*/  LDCU.64 UR6, c[0x0][0x358] ;  /* 0x00006b00ff0677ac */ /* 0x000eac0008000a00 */
[----:B------:R-:W3:Y:S01]  /*00b0*/  LDC.64 R6, c[0x0][0x388] ;  /* 0x0000e200ff067b82 */ /* 0x000ee20000000a00 */
[----:B-1----:R-:W-:-:S07]  /*00c0*/  IMAD R11, R11, UR4, RZ ;  /* 0x000000040b0b7c24 */ /* 0x002fce000f8e02ff */
.L_x_12:
[----:B-1-3--:R-:W-:-:S06]  /*00d0*/  IMAD.WIDE R2, R0, 0x4, R6 ;  /* 0x0000000400027825 */ /* 0x00afcc00078e0206 */
[----:B--2---:R-:W2:Y:S01]  /*00e0*/  LDG.E R3, desc[UR6][R2.64] ;  /* 0x0000000602037981 */ /* 0x004ea2000c1e1900 */
[----:B0-----:R-:W-:Y:S01]  /*00f0*/  IMAD.WIDE R4, R0, 0x4, R8 ;  /* 0x0000000400047825 */ /* 0x001fe200078e0208 */
[----:B------:R-:W-:-:S04]  /*0100*/  IADD3 R0, PT, PT, R11, R0, RZ ;  /* 0x000000000b007210 */ /* 0x000fc80007ffe0ff */
[----:B------:R-:W-:Y:S01]  /*0110*/  ISETP.GE.AND P0, PT, R0, UR5, PT ;  /* 0x0000000500007c0c */ /* 0x000fe2000bf06270 */
[----:B--2---:R1:W-:-:S12]  /*0120*/  STG.E desc[UR6][R4.64], R3 ;  /* 0x0000000304007986 */ /* 0x0043d8000c101906 */
[----:B------:R-:W-:Y:S05]  /*0130*/  @!P0 BRA `(.L_x_12) ;  /* 0xfffffffc00e48947 */ /* 0x000fea000383ffff */
[----:B------:R-:W-:Y:S05]  /*0140*/  EXIT ;  /* 0x000000000000794d */ /* 0x000fea0003800000 */
.L_x_13:
        /* <DEDUP_REMOVED lines=11> */
.L_x_25:


//--------------------- .text._Z4SortPjS_S_PhS_i  --------------------------
	.section	.text._Z4SortPjS_S_PhS_i,"ax",@progbits
	.align	128
        .global         _Z4SortPjS_S_PhS_i
        .type           _Z4SortPjS_S_PhS_i,@function
        .size           _Z4SortPjS_S_PhS_i,(.L_x_26 - _Z4SortPjS_S_PhS_i)
        .other          _Z4SortPjS_S_PhS_i,@"STO_CUDA_ENTRY STV_DEFAULT"
_Z4SortPjS_S_PhS_i:
.text._Z4SortPjS_S_PhS_i:
        /* <DEDUP_REMOVED lines=12> */
[----:B------:R-:W4:Y:S01]  /*00c0*/  LDCU UR5, c[0x0][0x3a8] ;  /* 0x00007500ff0577ac */ /* 0x000f220008000800 */
[----:B------:R-:W0:Y:S06]  /*00d0*/  LDCU.64 UR8, c[0x0][0x398] ;  /* 0x00007300ff0877ac */ /* 0x000e2c0008000a00 */
[----:B------:R-:W0:Y:S01]  /*00e0*/  LDC.64 R6, c[0x0][0x388] ;  /* 0x0000e200ff067b82 */ /* 0x000e220000000a00 */
[----:B-1----:R-:W-:-:S07]  /*00f0*/  IMAD R19, R19, UR4, RZ ;  /* 0x0000000413137c24 */ /* 0x002fce000f8e02ff */
.L_x_14:
[----:B0-----:R-:W-:-:S04]  /*0100*/  IADD3 R16, P0, PT, R0, UR8, RZ ;  /* 0x0000000800107c10 */ /* 0x001fc8000ff1e0ff */
[----:B------:R-:W-:-:S05]  /*0110*/  LEA.HI.X.SX32 R17, R0, UR9, 0x1, P0 ;  /* 0x0000000900117c11 */ /* 0x000fca00080f0eff */
[----:B--2---:R-:W2:Y:S01]  /*0120*/  LDG.E.U8 R16, desc[UR6][R16.64] ;  /* 0x0000000610107981 */ /* 0x004ea2000c1e1100 */
[----:B------:R-:W-:-:S06]  /*0130*/  IMAD.WIDE R8, R0, 0x4, R6 ;  /* 0x0000000400087825 */ /* 0x000fcc00078e0206 */
[----:B------:R-:W5:Y:S01]  /*0140*/  LDG.E R9, desc[UR6][R8.64] ;  /* 0x0000000608097981 */ /* 0x000f62000c1e1900 */
[----:B------:R-:W-:-:S06]  /*0150*/  IMAD.WIDE R12, R0, 0x4, R2 ;  /* 0x00000004000c7825 */ /* 0x000fcc00078e0202 */
[----:B------:R-:W4:Y:S01]  /*0160*/  LDG.E R13, desc[UR6][R12.64] ;  /* 0x000000060c0d7981 */ /* 0x000f22000c1e1900 */
[----:B--2---:R-:W-:-:S13]  /*0170*/  ISETP.NE.AND P0, PT, R16, RZ, PT ;  /* 0x000000ff1000720c */ /* 0x004fda0003f05270 */
[----:B------:R-:W0:Y:S02]  /*0180*/  @P0 LDC.64 R10, c[0x0][0x3a0] ;  /* 0x0000e800ff0a0b82 */ /* 0x000e240000000a00 */
[----:B0-----:R-:W2:Y:S01]  /*0190*/  @P0 LDG.E R10, desc[UR6][R10.64] ;  /* 0x000000060a0a0981 */ /* 0x001ea2000c1e1900 */
[-C--:B-----5:R-:W-:Y:S02]  /*01a0*/  @!P0 IADD3 R15, PT, PT, -R9, R0.reuse, RZ ;  /* 0x00000000090f8210 */ /* 0x0a0fe40007ffe1ff */
[----:B------:R-:W-:Y:S02]  /*01b0*/  IADD3 R0, PT, PT, R19, R0, RZ ;  /* 0x0000000013007210 */ /* 0x000fe40007ffe0ff */
[----:B--2---:R-:W-:-:S05]  /*01c0*/  @P0 IADD3 R15, PT, PT, R9, R10, RZ ;  /* 0x0000000a090f0210 */ /* 0x004fca0007ffe0ff */
[----:B---3--:R-:W-:-:S05]  /*01d0*/  IMAD.WIDE.U32 R14, R15, 0x4, R4 ;  /* 0x000000040f0e7825 */ /* 0x008fca00078e0004 */
[----:B----4-:R1:W-:Y:S01]  /*01e0*/  STG.E desc[UR6][R14.64], R13 ;  /* 0x0000000d0e007986 */ /* 0x0103e2000c101906 */
[----:B------:R-:W-:-:S13]  /*01f0*/  ISETP.GE.AND P0, PT, R0, UR5, PT ;  /* 0x0000000500007c0c */ /* 0x000fda000bf06270 */
[----:B-1----:R-:W-:Y:S05]  /*0200*/  @!P0 BRA `(.L_x_14) ;  /* 0xfffffffc00bc8947 */ /* 0x002fea000383ffff */
[----:B------:R-:W-:Y:S05]  /*0210*/  EXIT ;  /* 0x000000000000794d */ /* 0x000fea0003800000 */
.L_x_15:
        /* <DEDUP_REMOVED lines=14> */
.L_x_26:


//--------------------- .text._Z12GetDiff_N_SnPhPjS0_i --------------------------
	.section	.text._Z12GetDiff_N_SnPhPjS0_i,"ax",@progbits
	.align	128
        .global         _Z12GetDiff_N_SnPhPjS0_i
        .type           _Z12GetDiff_N_SnPhPjS0_i,@function
        .size           _Z12GetDiff_N_SnPhPjS0_i,(.L_x_27 - _Z12GetDiff_N_SnPhPjS0_i)
        .other          _Z12GetDiff_N_SnPhPjS0_i,@"STO_CUDA_ENTRY STV_DEFAULT"
_Z12GetDiff_N_SnPhPjS0_i:
.text._Z12GetDiff_N_SnPhPjS0_i:
[----:B------:R-:W-:Y:S08]  /*0000*/  LDC R1, c[0x0][0x37c] ;  /* 0x0000df00ff017b82 */ /* 0x000ff00000000800 */
[----:B------:R-:W0:Y:S01]  /*0010*/  LDC R9, c[0x0][0x398] ;  /* 0x0000e600ff097b82 */ /* 0x000e220000000800 */
[----:B------:R-:W1:Y:S07]  /*0020*/  LDCU.64 UR4, c[0x0][0x358] ;  /* 0x00006b00ff0477ac */ /* 0x000e6e0008000a00 */
[----:B------:R-:W0:Y:S08]  /*0030*/  LDC.64 R2, c[0x0][0x388] ;  /* 0x0000e200ff027b82 */ /* 0x000e300000000a00 */
[----:B------:R-:W2:Y:S01]  /*0040*/  LDC.64 R6, c[0x0][0x380] ;  /* 0x0000e000ff067b82 */ /* 0x000ea20000000a00 */
[----:B0-----:R-:W-:-:S06]  /*0050*/  IMAD.WIDE R2, R9, 0x4, R2 ;  /* 0x0000000409027825 */ /* 0x001fcc00078e0202 */
[----:B-1----:R-:W3:Y:S01]  /*0060*/  LDG.E R2, desc[UR4][R2.64+-0x4] ;  /* 0xfffffc0402027981 */ /* 0x002ee2000c1e1900 */
[----:B------:R-:W0:Y:S01]  /*0070*/  LDC.64 R4, c[0x0][0x390] ;  /* 0x0000e400ff047b82 */ /* 0x000e220000000a00 */
[----:B--2---:R-:W-:-:S04]  /*0080*/  IADD3 R6, P0, PT, R9, R6, RZ ;  /* 0x0000000609067210 */ /* 0x004fc80007f1e0ff */
[C---:B------:R-:W-:Y:S01]  /*0090*/  LEA.HI.X.SX32 R7, R9.reuse, R7, 0x1, P0 ;  /* 0x0000000709077211 */ /* 0x040fe200000f0eff */
[----:B---3--:R-:W-:-:S05]  /*00a0*/  IMAD.IADD R9, R9, 0x1, -R2 ;  /* 0x0000000109097824 */ /* 0x008fca00078e0a02 */
[----:B0-----:R0:W-:Y:S04]  /*00b0*/  STG.E desc[UR4][R4.64], R9 ;  /* 0x0000000904007986 */ /* 0x0011e8000c101904 */
[----:B------:R-:W2:Y:S02]  /*00c0*/  LDG.E.U8 R6, desc[UR4][R6.64+-0x1] ;  /* 0xffffff0406067981 */ /* 0x000ea4000c1e1100 */
[----:B--2---:R-:W-:-:S13]  /*00d0*/  ISETP.NE.AND P0, PT, R6, 0x1, PT ;  /* 0x000000010600780c */ /* 0x004fda0003f05270 */
[----:B0-----:R-:W-:Y:S05]  /*00e0*/  @P0 EXIT ;  /* 0x000000000000094d */ /* 0x001fea0003800000 */
[----:B------:R-:W-:-:S05]  /*00f0*/  VIADD R9, R9, 0xffffffff ;  /* 0xffffffff09097836 */ /* 0x000fca0000000000 */
[----:B------:R-:W-:Y:S01]  /*0100*/  STG.E desc[UR4][R4.64], R9 ;  /* 0x0000000904007986 */ /* 0x000fe2000c101904 */
[----:B------:R-:W-:Y:S05]  /*0110*/  EXIT ;  /* 0x000000000000794d */ /* 0x000fea0003800000 */
.L_x_16:
        /* <DEDUP_REMOVED lines=14> */
.L_x_27:


//--------------------- .text._Z9FixUpScanPjS_j   --------------------------
	.section	.text._Z9FixUpScanPjS_j,"ax",@progbits
	.align	128
        .global         _Z9FixUpScanPjS_j
        .type           _Z9FixUpScanPjS_j,@function
        .size           _Z9FixUpScanPjS_j,(.L_x_28 - _Z9FixUpScanPjS_j)
        .other          _Z9FixUpScanPjS_j,@"STO_CUDA_ENTRY STV_DEFAULT"
_Z9FixUpScanPjS_j:
.text._Z9FixUpScanPjS_j:
[----:B------:R-:W-:Y:S08]  /*0000*/  LDC R1, c[0x0][0x37c] ;  /* 0x0000df00ff017b82 */ /* 0x000ff00000000800 */
[----:B------:R-:W0:Y:S01]  /*0010*/  S2UR UR5, SR_CTAID.X ;  /* 0x00000000000579c3 */ /* 0x000e220000002500 */
[----:B------:R-:W0:Y:S07]  /*0020*/  LDCU UR6, c[0x0][0x360] ;  /* 0x00006c00ff0677ac */ /* 0x000e2e0008000800 */
[----:B------:R-:W1:Y:S01]  /*0030*/  LDC R6, c[0x0][0x390] ;  /* 0x0000e400ff067b82 */ /* 0x000e620000000800 */
[----:B0-----:R-:W-:-:S04]  /*0040*/  UIMAD UR4, UR5, UR6, URZ ;  /* 0x00000006050472a4 */ /* 0x001fc8000f8e02ff */
[----:B------:R-:W-:-:S06]  /*0050*/  USHF.L.U32 UR4, UR4, 0x1, URZ ;  /* 0x0000000104047899 */ /* 0x000fcc00080006ff */
[----:B-1----:R-:W-:-:S13]  /*0060*/  ISETP.LE.U32.AND P0, PT, R6, UR4, PT ;  /* 0x0000000406007c0c */ /* 0x002fda000bf03070 */
[----:B------:R-:W-:Y:S05]  /*0070*/  @P0 EXIT ;  /* 0x000000000000094d */ /* 0x000fea0003800000 */
[----:B------:R-:W0:Y:S01]  /*0080*/  LDC R17, c[0x0][0x370] ;  /* 0x0000dc00ff117b82 */ /* 0x000e220000000800 */
[----:B------:R-:W1:Y:S01]  /*0090*/  S2R R15, SR_TID.X ;  /* 0x00000000000f7919 */ /* 0x000e620000002100 */
[----:B------:R-:W-:Y:S01]  /*00a0*/  VIADD R6, R6, 0x3ff ;  /* 0x000003ff06067836 */ /* 0x000fe20000000000 */
[----:B------:R-:W-:Y:S01]  /*00b0*/  MOV R0, UR4 ;  /* 0x0000000400007c02 */ /* 0x000fe20008000f00 */
[----:B------:R-:W-:Y:S01]  /*00c0*/  IMAD.MOV.U32 R12, RZ, RZ, RZ ;  /* 0x000000ffff0c7224 */ /* 0x000fe200078e00ff */
[----:B------:R-:W2:Y:S02]  /*00d0*/  LDCU.64 UR8, c[0x0][0x358] ;  /* 0x00006b00ff0877ac */ /* 0x000ea40008000a00 */
[----:B------:R-:W-:Y:S01]  /*00e0*/  SHF.R.U32.HI R10, RZ, 0xa, R6 ;  /* 0x0000000aff0a7819 */ /* 0x000fe20000011606 */
[----:B------:R-:W3:Y:S01]  /*00f0*/  LDC.64 R2, c[0x0][0x380] ;  /* 0x0000e000ff027b82 */ /* 0x000ee20000000a00 */
[----:B------:R-:W4:Y:S07]  /*0100*/  LDCU UR7, c[0x0][0x390] ;  /* 0x00007200ff0777ac */ /* 0x000f2e0008000800 */
[----:B------:R-:W1:Y:S01]  /*0110*/  LDC.64 R4, c[0x0][0x388] ;  /* 0x0000e200ff047b82 */ /* 0x000e620000000a00 */
[----:B0-2-4-:R-:W-:-:S07]  /*0120*/  IMAD R11, R17, UR6, RZ ;  /* 0x00000006110b7c24 */ /* 0x015fce000f8e02ff */
.L_x_21:
[----:B------:R-:W-:-:S05]  /*0130*/  IMAD R9, R17, R12, UR5 ;  /* 0x0000000511097e24 */ /* 0x000fca000f8e020c */
[----:B------:R-:W-:-:S13]  /*0140*/  ISETP.GE.U32.AND P0, PT, R9, R10, PT ;  /* 0x0000000a0900720c */ /* 0x000fda0003f06070 */
[----:B01----:R-:W-:Y:S05]  /*0150*/  @P0 BRA `(.L_x_17) ;  /* 0x0000000000500947 */ /* 0x003fea0003800000 */
[----:B-1----:R-:W-:Y:S01]  /*0160*/  LEA R7, R15, R0, 0x1 ;  /* 0x000000000f077211 */ /* 0x002fe200078e08ff */
[----:B------:R-:W-:Y:S01]  /*0170*/  BSSY.RECONVERGENT B0, `(.L_x_18) ;  /* 0x000000b000007945 */ /* 0x000fe20003800200 */
[----:B------:R-:W-:Y:S02]  /*0180*/  IMAD.WIDE.U32 R8, R9, 0x4, R4 ;  /* 0x0000000409087825 */ /* 0x000fe400078e0004 */
[C---:B------:R-:W-:Y:S02]  /*0190*/  ISETP.GE.U32.AND P0, PT, R7.reuse, UR7, PT ;  /* 0x0000000707007c0c */ /* 0x040fe4000bf06070 */
[----:B------:R-:W-:-:S05]  /*01a0*/  VIADD R6, R7, 0x1 ;  /* 0x0000000107067836 */ /* 0x000fca0000000000 */
[----:B------:R-:W-:Y:S01]  /*01b0*/  ISETP.GE.U32.AND P1, PT, R6, UR7, PT ;  /* 0x0000000706007c0c */ /* 0x000fe2000bf26070 */
[----:B---3--:R-:W-:-:S05]  /*01c0*/  IMAD.WIDE R6, R7, 0x4, R2 ;  /* 0x0000000407067825 */ /* 0x008fca00078e0202 */
[----:B------:R-:W-:Y:S07]  /*01d0*/  @P0 BRA `(.L_x_19) ;  /* 0x0000000000100947 */ /* 0x000fee0003800000 */
[----:B------:R-:W2:Y:S04]  /*01e0*/  LDG.E R13, desc[UR8][R8.64] ;  /* 0x00000008080d7981 */ /* 0x000ea8000c1e1900 */
[----:B------:R-:W2:Y:S02]  /*01f0*/  LDG.E R14, desc[UR8][R6.64] ;  /* 0x00000008060e7981 */ /* 0x000ea4000c1e1900 */
[----:B--2---:R-:W-:-:S05]  /*0200*/  IADD3 R13, PT, PT, R13, R14, RZ ;  /* 0x0000000e0d0d7210 */ /* 0x004fca0007ffe0ff */
[----:B------:R0:W-:Y:S02]  /*0210*/  STG.E desc[UR8][R6.64], R13 ;  /* 0x0000000d06007986 */ /* 0x0001e4000c101908 */
.L_x_19:
[----:B------:R-:W-:Y:S05]  /*0220*/  BSYNC.RECONVERGENT B0 ;  /* 0x0000000000007941 */ /* 0x000fea0003800200 */
.L_x_18:
[----:B------:R-:W-:Y:S04]  /*0230*/  BSSY.RECONVERGENT B0, `(.L_x_17) ;  /* 0x0000006000007945 */ /* 0x000fe80003800200 */
[----:B------:R-:W-:Y:S05]  /*0240*/  @P1 BRA `(.L_x_20) ;  /* 0x0000000000101947 */ /* 0x000fea0003800000 */
[----:B------:R-:W2:Y:S04]  /*0250*/  LDG.E R8, desc[UR8][R8.64] ;  /* 0x0000000808087981 */ /* 0x000ea8000c1e1900 */
[----:B0-----:R-:W2:Y:S02]  /*0260*/  LDG.E R13, desc[UR8][R6.64+0x4] ;  /* 0x00000408060d7981 */ /* 0x001ea4000c1e1900 */
[----:B--2---:R-:W-:-:S05]  /*0270*/  IMAD.IADD R13, R8, 0x1, R13 ;  /* 0x00000001080d7824 */ /* 0x004fca00078e020d */
[----:B------:R1:W-:Y:S02]  /*0280*/  STG.E desc[UR8][R6.64+0x4], R13 ;  /* 0x0000040d06007986 */ /* 0x0003e4000c101908 */
.L_x_20:
[----:B------:R-:W-:Y:S05]  /*0290*/  BSYNC.RECONVERGENT B0 ;  /* 0x0000000000007941 */ /* 0x000fea0003800200 */
.L_x_17:
[----:B------:R-:W-:Y:S01]  /*02a0*/  LEA R0, R11, R0, 0x1 ;  /* 0x000000000b007211 */ /* 0x000fe200078e08ff */
[----:B------:R-:W-:-:S03]  /*02b0*/  VIADD R12, R12, 0x1 ;  /* 0x000000010c0c7836 */ /* 0x000fc60000000000 */
[----:B------:R-:W-:-:S13]  /*02c0*/  ISETP.GE.U32.AND P0, PT, R0, UR7, PT ;  /* 0x0000000700007c0c */ /* 0x000fda000bf06070 */
[----:B------:R-:W-:Y:S05]  /*02d0*/  @!P0 BRA `(.L_x_21) ;  /* 0xfffffffc00948947 */ /* 0x000fea000383ffff */
[----:B------:R-:W-:Y:S05]  /*02e0*/  EXIT ;  /* 0x000000000000794d */ /* 0x000fea0003800000 */
.L_x_22:
        /* <DEDUP_REMOVED lines=9> */
.L_x_28:


//--------------------- .nv.shared._Z22KernelPrescanRecursivePjS_ii --------------------------
	.section	.nv.shared._Z22KernelPrescanRecursivePjS_ii,"aw",@nobits
	.sectionflags	@""
	.align	16
	.zero		1024


//--------------------- .nv.shared.reserved.0     --------------------------
	.section	.nv.shared.reserved.0,"aw",@nobits
	.weak		__nv_reservedSMEM_offset_0_alias
	.size		__nv_reservedSMEM_offset_0_alias, 0, 64
	.other		__nv_reservedSMEM_offset_0_alias,@"STO_CUDA_RESERVED_SHARED STV_DEFAULT"
__nv_reservedSMEM_offset_0_alias:
	.zero		0
	.zero		64


//--------------------- .nv.shared._Z13KernelPrescanPjPhS_S_ii --------------------------
	.section	.nv.shared._Z13KernelPrescanPjPhS_S_ii,"aw",@nobits
	.sectionflags	@""
	.align	16
	.zero		1024


//--------------------- .nv.shared._Z8ExchangePjS_i --------------------------
	.section	.nv.shared._Z8ExchangePjS_i,"aw",@nobits
	.sectionflags	@""
	.align	16
	.zero		1024


//--------------------- .nv.shared._Z4SortPjS_S_PhS_i --------------------------
	.section	.nv.shared._Z4SortPjS_S_PhS_i,"aw",@nobits
	.sectionflags	@""
	.align	16
	.zero		1024


//--------------------- .nv.shared._Z12GetDiff_N_SnPhPjS0_i --------------------------
	.section	.nv.shared._Z12GetDiff_N_SnPhPjS0_i,"aw",@nobits
	.sectionflags	@""
	.align	16
	.zero		1024


//--------------------- .nv.shared._Z9FixUpScanPjS_j --------------------------
	.section	.nv.shared._Z9FixUpScanPjS_j,"aw",@nobits
	.sectionflags	@""
	.align	16
	.zero		1024


//--------------------- .nv.constant0._Z22KernelPrescanRecursivePjS_ii --------------------------
	.section	.nv.constant0._Z22KernelPrescanRecursivePjS_ii,"a",@progbits
	.sectionflags	@""
	.align	4
.nv.constant0._Z22KernelPrescanRecursivePjS_ii:
	.zero		920


//--------------------- .nv.constant0._Z13KernelPrescanPjPhS_S_ii --------------------------
	.section	.nv.constant0._Z13KernelPrescanPjPhS_S_ii,"a",@progbits
	.sectionflags	@""
	.align	4
.nv.constant0._Z13KernelPrescanPjPhS_S_ii:
	.zero		936


//--------------------- .nv.constant0._Z8ExchangePjS_i --------------------------
	.section	.nv.constant0._Z8ExchangePjS_i,"a",@progbits
	.sectionflags	@""
	.align	4
.nv.constant0._Z8ExchangePjS_i:
	.zero		916


//--------------------- .nv.constant0._Z4SortPjS_S_PhS_i --------------------------
	.section	.nv.constant0._Z4SortPjS_S_PhS_i,"a",@progbits
	.sectionflags	@""
	.align	4
.nv.constant0._Z4SortPjS_S_PhS_i:
	.zero		940


//--------------------- .nv.constant0._Z12GetDiff_N_SnPhPjS0_i --------------------------
	.section	.nv.constant0._Z12GetDiff_N_SnPhPjS0_i,"a",@progbits
	.sectionflags	@""
	.align	4
.nv.constant0._Z12GetDiff_N_SnPhPjS0_i:
	.zero		924


//--------------------- .nv.constant0._Z9FixUpScanPjS_j --------------------------
	.section	.nv.constant0._Z9FixUpScanPjS_j,"a",@progbits
	.sectionflags	@""
	.align	4
.nv.constant0._Z9FixUpScanPjS_j:
	.zero		916


//--------------------- SYMBOLS --------------------------

	.type		.nv.reservedSmem.offset0,@object
	.size		.nv.reservedSmem.offset0,0x4
	.type		.nv.reservedSmem.cap,@object
	.size		.nv.reservedSmem.cap,0x4
